//
// Generated by NVIDIA NVVM Compiler
//
// Compiler Build ID: CL-36424714
// Cuda compilation tools, release 13.0, V13.0.88
// Based on NVVM 20.0.0
//

.version 9.0
.target sm_100
.address_size 64

	// .globl	_Z15kernel_functionPdS_S_S_S_S_S_
.extern .func  (.param .b32 func_retval0) vprintf
(
	.param .b64 vprintf_param_0,
	.param .b64 vprintf_param_1
)
;
.const .align 8 .f64 c_pi;
.const .align 8 .f64 c_spacing;
.const .align 4 .u32 c_num_dipoles;
.global .align 1 .b8 $str[46] = {82, 117, 110, 110, 105, 110, 103, 32, 119, 105, 116, 104, 32, 37, 100, 32, 98, 108, 111, 99, 107, 115, 32, 97, 110, 100, 32, 37, 100, 32, 116, 104, 114, 101, 97, 100, 115, 47, 98, 108, 111, 99, 107, 32, 10};
.extern .shared .align 16 .b8 shared_b[];

.visible .entry _Z15kernel_functionPdS_S_S_S_S_S_(
	.param .u64 .ptr .align 1 _Z15kernel_functionPdS_S_S_S_S_S__param_0,
	.param .u64 .ptr .align 1 _Z15kernel_functionPdS_S_S_S_S_S__param_1,
	.param .u64 .ptr .align 1 _Z15kernel_functionPdS_S_S_S_S_S__param_2,
	.param .u64 .ptr .align 1 _Z15kernel_functionPdS_S_S_S_S_S__param_3,
	.param .u64 .ptr .align 1 _Z15kernel_functionPdS_S_S_S_S_S__param_4,
	.param .u64 .ptr .align 1 _Z15kernel_functionPdS_S_S_S_S_S__param_5,
	.param .u64 .ptr .align 1 _Z15kernel_functionPdS_S_S_S_S_S__param_6
)
{
	.local .align 8 .b8 	__local_depot0[8];
	.reg .b64 	%SP;
	.reg .b64 	%SPL;
	.reg .pred 	%p<43>;
	.reg .b32 	%r<128>;
	.reg .b64 	%rd<41>;
	.reg .b64 	%fd<426>;

	mov.u64 	%SPL, __local_depot0;
	cvta.local.u64 	%SP, %SPL;
	ld.param.u64 	%rd9, [_Z15kernel_functionPdS_S_S_S_S_S__param_0];
	ld.param.u64 	%rd10, [_Z15kernel_functionPdS_S_S_S_S_S__param_1];
	ld.param.u64 	%rd11, [_Z15kernel_functionPdS_S_S_S_S_S__param_2];
	ld.param.u64 	%rd12, [_Z15kernel_functionPdS_S_S_S_S_S__param_3];
	ld.param.u64 	%rd7, [_Z15kernel_functionPdS_S_S_S_S_S__param_5];
	cvta.to.global.u64 	%rd1, %rd12;
	cvta.to.global.u64 	%rd2, %rd11;
	cvta.to.global.u64 	%rd3, %rd10;
	cvta.to.global.u64 	%rd4, %rd9;
	mov.u32 	%r112, %ctaid.x;
	mov.u32 	%r2, %nctaid.x;
	mov.u32 	%r3, %tid.x;
	mov.u32 	%r4, %ntid.x;
	ld.const.u32 	%r5, [c_num_dipoles];
	ld.const.f64 	%fd1, [c_spacing];
	ld.const.f64 	%fd2, [c_pi];
	or.b32  	%r50, %r3, %r112;
	setp.ne.s32 	%p1, %r50, 0;
	@%p1 bra 	$L__BB0_2;
	add.u64 	%rd13, %SP, 0;
	add.u64 	%rd14, %SPL, 0;
	st.local.v2.u32 	[%rd14], {%r2, %r4};
	mov.u64 	%rd15, $str;
	cvta.global.u64 	%rd16, %rd15;
	{ // callseq 0, 0
	.param .b64 param0;
	st.param.b64 	[param0], %rd16;
	.param .b64 param1;
	st.param.b64 	[param1], %rd13;
	.param .b32 retval0;
	call.uni (retval0), 
	vprintf, 
	(
	param0, 
	param1
	);
	ld.param.b32 	%r51, [retval0];
	} // callseq 0
$L__BB0_2:
	setp.ge.s32 	%p2, %r112, %r5;
	@%p2 bra 	$L__BB0_58;
	mul.f64 	%fd80, %fd1, %fd1;
	mul.f64 	%fd81, %fd1, %fd80;
	mul.f64 	%fd3, %fd81, 0d4008000000000000;
	rcp.rn.f64 	%fd82, %fd2;
	mul.f64 	%fd4, %fd82, 0d3FD0000000000000;
	shl.b32 	%r53, %r3, 3;
	mov.u32 	%r54, shared_b;
	add.s32 	%r6, %r54, %r53;
	add.s32 	%r7, %r3, %r4;
	shl.b32 	%r55, %r4, 3;
	add.s32 	%r8, %r6, %r55;
	shl.b32 	%r9, %r4, 1;
	max.u32 	%r56, %r5, %r7;
	setp.lt.u32 	%p3, %r7, %r5;
	selp.u32 	%r57, 1, 0, %p3;
	add.s32 	%r58, %r7, %r57;
	sub.s32 	%r59, %r56, %r58;
	div.u32 	%r10, %r59, %r4;
	and.b32  	%r11, %r4, 15;
	add.s32 	%r12, %r11, -1;
	and.b32  	%r13, %r4, 7;
	add.s32 	%r14, %r13, -1;
	and.b32  	%r15, %r4, 2032;
	and.b32  	%r16, %r4, 3;
	cvta.to.global.u64 	%rd5, %rd7;
	mul.wide.u32 	%rd21, %r3, 8;
	add.s64 	%rd22, %rd4, %rd21;
	add.s64 	%rd23, %rd3, %rd21;
	add.s64 	%rd24, %rd2, %rd21;
$L__BB0_4:
	setp.ne.s32 	%p4, %r3, 0;
	mul.wide.u32 	%rd17, %r112, 8;
	add.s64 	%rd18, %rd4, %rd17;
	ld.global.f64 	%fd5, [%rd18];
	add.s64 	%rd19, %rd3, %rd17;
	ld.global.f64 	%fd6, [%rd19];
	add.s64 	%rd20, %rd2, %rd17;
	ld.global.f64 	%fd7, [%rd20];
	mov.f64 	%fd393, 0d0000000000000000;
	mov.f64 	%fd394, %fd393;
	mov.f64 	%fd395, %fd393;
	@%p4 bra 	$L__BB0_6;
	ld.global.f64 	%fd84, [%rd1];
	add.f64 	%fd85, %fd84, %fd84;
	div.rn.f64 	%fd86, %fd85, %fd3;
	add.f64 	%fd395, %fd86, 0d0000000000000000;
	ld.global.f64 	%fd87, [%rd1+8];
	add.f64 	%fd88, %fd87, %fd87;
	div.rn.f64 	%fd89, %fd88, %fd3;
	add.f64 	%fd394, %fd89, 0d0000000000000000;
	ld.global.f64 	%fd90, [%rd1+16];
	add.f64 	%fd91, %fd90, %fd90;
	div.rn.f64 	%fd92, %fd91, %fd3;
	add.f64 	%fd393, %fd92, 0d0000000000000000;
$L__BB0_6:
	setp.ge.u32 	%p5, %r3, %r5;
	@%p5 bra 	$L__BB0_16;
	setp.lt.u32 	%p6, %r7, %r5;
	selp.u32 	%r60, -1, 0, %p6;
	add.s32 	%r61, %r10, %r60;
	and.b32  	%r62, %r61, 1;
	setp.eq.b32 	%p7, %r62, 1;
	mov.u32 	%r114, %r3;
	@%p7 bra 	$L__BB0_10;
	setp.eq.s32 	%p8, %r112, %r3;
	mov.u32 	%r114, %r7;
	@%p8 bra 	$L__BB0_10;
	ld.global.f64 	%fd93, [%rd22];
	sub.f64 	%fd94, %fd93, %fd5;
	ld.global.f64 	%fd95, [%rd23];
	sub.f64 	%fd96, %fd95, %fd6;
	ld.global.f64 	%fd97, [%rd24];
	sub.f64 	%fd98, %fd97, %fd7;
	mul.f64 	%fd99, %fd96, %fd96;
	fma.rn.f64 	%fd100, %fd94, %fd94, %fd99;
	fma.rn.f64 	%fd101, %fd98, %fd98, %fd100;
	sqrt.rn.f64 	%fd102, %fd101;
	mul.f64 	%fd103, %fd102, %fd102;
	mul.f64 	%fd104, %fd102, %fd103;
	div.rn.f64 	%fd105, %fd94, %fd102;
	div.rn.f64 	%fd106, %fd96, %fd102;
	div.rn.f64 	%fd107, %fd98, %fd102;
	ld.global.f64 	%fd108, [%rd1];
	ld.global.f64 	%fd109, [%rd1+8];
	mul.f64 	%fd110, %fd106, %fd109;
	fma.rn.f64 	%fd111, %fd105, %fd108, %fd110;
	ld.global.f64 	%fd112, [%rd1+16];
	fma.rn.f64 	%fd113, %fd107, %fd112, %fd111;
	mul.f64 	%fd114, %fd105, 0d4008000000000000;
	mul.f64 	%fd115, %fd113, %fd114;
	sub.f64 	%fd116, %fd115, %fd108;
	mul.f64 	%fd117, %fd4, %fd116;
	div.rn.f64 	%fd118, %fd117, %fd104;
	add.f64 	%fd395, %fd395, %fd118;
	mul.f64 	%fd119, %fd106, 0d4008000000000000;
	mul.f64 	%fd120, %fd113, %fd119;
	sub.f64 	%fd121, %fd120, %fd109;
	mul.f64 	%fd122, %fd4, %fd121;
	div.rn.f64 	%fd123, %fd122, %fd104;
	add.f64 	%fd394, %fd394, %fd123;
	mul.f64 	%fd124, %fd107, 0d4008000000000000;
	mul.f64 	%fd125, %fd113, %fd124;
	sub.f64 	%fd126, %fd125, %fd112;
	mul.f64 	%fd127, %fd4, %fd126;
	div.rn.f64 	%fd128, %fd127, %fd104;
	add.f64 	%fd393, %fd393, %fd128;
$L__BB0_10:
	setp.lt.u32 	%p9, %r7, %r5;
	selp.s32 	%r63, -1, 0, %p9;
	setp.eq.s32 	%p10, %r10, %r63;
	@%p10 bra 	$L__BB0_16;
$L__BB0_11:
	setp.eq.s32 	%p11, %r112, %r114;
	@%p11 bra 	$L__BB0_13;
	mul.wide.u32 	%rd25, %r114, 8;
	add.s64 	%rd26, %rd4, %rd25;
	ld.global.f64 	%fd129, [%rd26];
	sub.f64 	%fd130, %fd129, %fd5;
	add.s64 	%rd27, %rd3, %rd25;
	ld.global.f64 	%fd131, [%rd27];
	sub.f64 	%fd132, %fd131, %fd6;
	add.s64 	%rd28, %rd2, %rd25;
	ld.global.f64 	%fd133, [%rd28];
	sub.f64 	%fd134, %fd133, %fd7;
	mul.f64 	%fd135, %fd132, %fd132;
	fma.rn.f64 	%fd136, %fd130, %fd130, %fd135;
	fma.rn.f64 	%fd137, %fd134, %fd134, %fd136;
	sqrt.rn.f64 	%fd138, %fd137;
	mul.f64 	%fd139, %fd138, %fd138;
	mul.f64 	%fd140, %fd138, %fd139;
	div.rn.f64 	%fd141, %fd130, %fd138;
	div.rn.f64 	%fd142, %fd132, %fd138;
	div.rn.f64 	%fd143, %fd134, %fd138;
	ld.global.f64 	%fd144, [%rd1];
	ld.global.f64 	%fd145, [%rd1+8];
	mul.f64 	%fd146, %fd142, %fd145;
	fma.rn.f64 	%fd147, %fd141, %fd144, %fd146;
	ld.global.f64 	%fd148, [%rd1+16];
	fma.rn.f64 	%fd149, %fd143, %fd148, %fd147;
	mul.f64 	%fd150, %fd141, 0d4008000000000000;
	mul.f64 	%fd151, %fd149, %fd150;
	sub.f64 	%fd152, %fd151, %fd144;
	mul.f64 	%fd153, %fd4, %fd152;
	div.rn.f64 	%fd154, %fd153, %fd140;
	add.f64 	%fd395, %fd395, %fd154;
	mul.f64 	%fd155, %fd142, 0d4008000000000000;
	mul.f64 	%fd156, %fd149, %fd155;
	sub.f64 	%fd157, %fd156, %fd145;
	mul.f64 	%fd158, %fd4, %fd157;
	div.rn.f64 	%fd159, %fd158, %fd140;
	add.f64 	%fd394, %fd394, %fd159;
	mul.f64 	%fd160, %fd143, 0d4008000000000000;
	mul.f64 	%fd161, %fd149, %fd160;
	sub.f64 	%fd162, %fd161, %fd148;
	mul.f64 	%fd163, %fd4, %fd162;
	div.rn.f64 	%fd164, %fd163, %fd140;
	add.f64 	%fd393, %fd393, %fd164;
$L__BB0_13:
	add.s32 	%r20, %r114, %r4;
	setp.eq.s32 	%p12, %r112, %r20;
	@%p12 bra 	$L__BB0_15;
	mul.wide.u32 	%rd29, %r20, 8;
	add.s64 	%rd30, %rd4, %rd29;
	ld.global.f64 	%fd165, [%rd30];
	sub.f64 	%fd166, %fd165, %fd5;
	add.s64 	%rd31, %rd3, %rd29;
	ld.global.f64 	%fd167, [%rd31];
	sub.f64 	%fd168, %fd167, %fd6;
	add.s64 	%rd32, %rd2, %rd29;
	ld.global.f64 	%fd169, [%rd32];
	sub.f64 	%fd170, %fd169, %fd7;
	mul.f64 	%fd171, %fd168, %fd168;
	fma.rn.f64 	%fd172, %fd166, %fd166, %fd171;
	fma.rn.f64 	%fd173, %fd170, %fd170, %fd172;
	sqrt.rn.f64 	%fd174, %fd173;
	mul.f64 	%fd175, %fd174, %fd174;
	mul.f64 	%fd176, %fd174, %fd175;
	div.rn.f64 	%fd177, %fd166, %fd174;
	div.rn.f64 	%fd178, %fd168, %fd174;
	div.rn.f64 	%fd179, %fd170, %fd174;
	ld.global.f64 	%fd180, [%rd1];
	ld.global.f64 	%fd181, [%rd1+8];
	mul.f64 	%fd182, %fd178, %fd181;
	fma.rn.f64 	%fd183, %fd177, %fd180, %fd182;
	ld.global.f64 	%fd184, [%rd1+16];
	fma.rn.f64 	%fd185, %fd179, %fd184, %fd183;
	mul.f64 	%fd186, %fd177, 0d4008000000000000;
	mul.f64 	%fd187, %fd185, %fd186;
	sub.f64 	%fd188, %fd187, %fd180;
	mul.f64 	%fd189, %fd4, %fd188;
	div.rn.f64 	%fd190, %fd189, %fd176;
	add.f64 	%fd395, %fd395, %fd190;
	mul.f64 	%fd191, %fd178, 0d4008000000000000;
	mul.f64 	%fd192, %fd185, %fd191;
	sub.f64 	%fd193, %fd192, %fd181;
	mul.f64 	%fd194, %fd4, %fd193;
	div.rn.f64 	%fd195, %fd194, %fd176;
	add.f64 	%fd394, %fd394, %fd195;
	mul.f64 	%fd196, %fd179, 0d4008000000000000;
	mul.f64 	%fd197, %fd185, %fd196;
	sub.f64 	%fd198, %fd197, %fd184;
	mul.f64 	%fd199, %fd4, %fd198;
	div.rn.f64 	%fd200, %fd199, %fd176;
	add.f64 	%fd393, %fd393, %fd200;
$L__BB0_15:
	add.s32 	%r114, %r20, %r4;
	setp.lt.s32 	%p13, %r114, %r5;
	@%p13 bra 	$L__BB0_11;
$L__BB0_16:
	setp.ne.s32 	%p14, %r3, 0;
	bar.sync 	0;
	st.shared.f64 	[%r6], %fd395;
	st.shared.f64 	[%r8], %fd394;
	shl.b32 	%r64, %r4, 3;
	add.s32 	%r65, %r8, %r64;
	st.shared.f64 	[%r65], %fd393;
	@%p14 bra 	$L__BB0_57;
	setp.lt.u32 	%p15, %r4, 16;
	mov.f64 	%fd409, 0d0000000000000000;
	mov.b32 	%r118, 0;
	@%p15 bra 	$L__BB0_20;
	mov.u32 	%r68, shared_b;
	add.s32 	%r115, %r68, 64;
	and.b32  	%r69, %r4, -16;
	neg.s32 	%r116, %r69;
	mov.f64 	%fd409, 0d0000000000000000;
$L__BB0_19:
	.pragma "nounroll";
	ld.shared.v2.f64 	{%fd204, %fd205}, [%r115+-64];
	add.f64 	%fd206, %fd409, %fd204;
	add.f64 	%fd207, %fd206, %fd205;
	ld.shared.v2.f64 	{%fd208, %fd209}, [%r115+-48];
	add.f64 	%fd210, %fd207, %fd208;
	add.f64 	%fd211, %fd210, %fd209;
	ld.shared.v2.f64 	{%fd212, %fd213}, [%r115+-32];
	add.f64 	%fd214, %fd211, %fd212;
	add.f64 	%fd215, %fd214, %fd213;
	ld.shared.v2.f64 	{%fd216, %fd217}, [%r115+-16];
	add.f64 	%fd218, %fd215, %fd216;
	add.f64 	%fd219, %fd218, %fd217;
	ld.shared.v2.f64 	{%fd220, %fd221}, [%r115];
	add.f64 	%fd222, %fd219, %fd220;
	add.f64 	%fd223, %fd222, %fd221;
	ld.shared.v2.f64 	{%fd224, %fd225}, [%r115+16];
	add.f64 	%fd226, %fd223, %fd224;
	add.f64 	%fd227, %fd226, %fd225;
	ld.shared.v2.f64 	{%fd228, %fd229}, [%r115+32];
	add.f64 	%fd230, %fd227, %fd228;
	add.f64 	%fd231, %fd230, %fd229;
	ld.shared.v2.f64 	{%fd232, %fd233}, [%r115+48];
	add.f64 	%fd234, %fd231, %fd232;
	add.f64 	%fd409, %fd234, %fd233;
	add.s32 	%r116, %r116, 16;
	add.s32 	%r115, %r115, 128;
	setp.ne.s32 	%p16, %r116, 0;
	mov.u32 	%r118, %r15;
	@%p16 bra 	$L__BB0_19;
$L__BB0_20:
	setp.eq.s32 	%p17, %r11, 0;
	@%p17 bra 	$L__BB0_30;
	setp.lt.u32 	%p18, %r12, 7;
	@%p18 bra 	$L__BB0_23;
	shl.b32 	%r70, %r118, 3;
	mov.u32 	%r71, shared_b;
	add.s32 	%r72, %r71, %r70;
	ld.shared.f64 	%fd236, [%r72];
	add.f64 	%fd237, %fd409, %fd236;
	ld.shared.f64 	%fd238, [%r72+8];
	add.f64 	%fd239, %fd237, %fd238;
	ld.shared.f64 	%fd240, [%r72+16];
	add.f64 	%fd241, %fd239, %fd240;
	ld.shared.f64 	%fd242, [%r72+24];
	add.f64 	%fd243, %fd241, %fd242;
	ld.shared.f64 	%fd244, [%r72+32];
	add.f64 	%fd245, %fd243, %fd244;
	ld.shared.f64 	%fd246, [%r72+40];
	add.f64 	%fd247, %fd245, %fd246;
	ld.shared.f64 	%fd248, [%r72+48];
	add.f64 	%fd249, %fd247, %fd248;
	ld.shared.f64 	%fd250, [%r72+56];
	add.f64 	%fd409, %fd249, %fd250;
	add.s32 	%r118, %r118, 8;
$L__BB0_23:
	setp.eq.s32 	%p19, %r13, 0;
	@%p19 bra 	$L__BB0_30;
	setp.lt.u32 	%p20, %r14, 3;
	@%p20 bra 	$L__BB0_26;
	shl.b32 	%r73, %r118, 3;
	mov.u32 	%r74, shared_b;
	add.s32 	%r75, %r74, %r73;
	ld.shared.f64 	%fd252, [%r75];
	add.f64 	%fd253, %fd409, %fd252;
	ld.shared.f64 	%fd254, [%r75+8];
	add.f64 	%fd255, %fd253, %fd254;
	ld.shared.f64 	%fd256, [%r75+16];
	add.f64 	%fd257, %fd255, %fd256;
	ld.shared.f64 	%fd258, [%r75+24];
	add.f64 	%fd409, %fd257, %fd258;
	add.s32 	%r118, %r118, 4;
$L__BB0_26:
	setp.eq.s32 	%p21, %r16, 0;
	@%p21 bra 	$L__BB0_30;
	setp.eq.s32 	%p22, %r16, 1;
	shl.b32 	%r76, %r118, 3;
	mov.u32 	%r77, shared_b;
	add.s32 	%r32, %r77, %r76;
	ld.shared.f64 	%fd259, [%r32];
	add.f64 	%fd409, %fd409, %fd259;
	@%p22 bra 	$L__BB0_30;
	setp.eq.s32 	%p23, %r16, 2;
	ld.shared.f64 	%fd260, [%r32+8];
	add.f64 	%fd409, %fd409, %fd260;
	@%p23 bra 	$L__BB0_30;
	ld.shared.f64 	%fd261, [%r32+16];
	add.f64 	%fd409, %fd409, %fd261;
$L__BB0_30:
	setp.lt.u32 	%p24, %r4, 16;
	mov.f64 	%fd417, 0d0000000000000000;
	mov.b32 	%r122, 0;
	@%p24 bra 	$L__BB0_33;
	mov.f64 	%fd417, 0d0000000000000000;
	mov.b32 	%r120, 0;
$L__BB0_32:
	.pragma "nounroll";
	add.s32 	%r80, %r120, %r4;
	shl.b32 	%r81, %r80, 3;
	mov.u32 	%r82, shared_b;
	add.s32 	%r83, %r82, %r81;
	ld.shared.f64 	%fd265, [%r83];
	add.f64 	%fd266, %fd417, %fd265;
	ld.shared.f64 	%fd267, [%r83+8];
	add.f64 	%fd268, %fd266, %fd267;
	ld.shared.f64 	%fd269, [%r83+16];
	add.f64 	%fd270, %fd268, %fd269;
	ld.shared.f64 	%fd271, [%r83+24];
	add.f64 	%fd272, %fd270, %fd271;
	ld.shared.f64 	%fd273, [%r83+32];
	add.f64 	%fd274, %fd272, %fd273;
	ld.shared.f64 	%fd275, [%r83+40];
	add.f64 	%fd276, %fd274, %fd275;
	ld.shared.f64 	%fd277, [%r83+48];
	add.f64 	%fd278, %fd276, %fd277;
	ld.shared.f64 	%fd279, [%r83+56];
	add.f64 	%fd280, %fd278, %fd279;
	ld.shared.f64 	%fd281, [%r83+64];
	add.f64 	%fd282, %fd280, %fd281;
	ld.shared.f64 	%fd283, [%r83+72];
	add.f64 	%fd284, %fd282, %fd283;
	ld.shared.f64 	%fd285, [%r83+80];
	add.f64 	%fd286, %fd284, %fd285;
	ld.shared.f64 	%fd287, [%r83+88];
	add.f64 	%fd288, %fd286, %fd287;
	ld.shared.f64 	%fd289, [%r83+96];
	add.f64 	%fd290, %fd288, %fd289;
	ld.shared.f64 	%fd291, [%r83+104];
	add.f64 	%fd292, %fd290, %fd291;
	ld.shared.f64 	%fd293, [%r83+112];
	add.f64 	%fd294, %fd292, %fd293;
	ld.shared.f64 	%fd295, [%r83+120];
	add.f64 	%fd417, %fd294, %fd295;
	add.s32 	%r120, %r120, 16;
	setp.ne.s32 	%p25, %r120, %r15;
	mov.u32 	%r122, %r15;
	@%p25 bra 	$L__BB0_32;
$L__BB0_33:
	setp.eq.s32 	%p26, %r11, 0;
	@%p26 bra 	$L__BB0_43;
	setp.lt.u32 	%p27, %r12, 7;
	@%p27 bra 	$L__BB0_36;
	add.s32 	%r84, %r122, %r4;
	shl.b32 	%r85, %r84, 3;
	mov.u32 	%r86, shared_b;
	add.s32 	%r87, %r86, %r85;
	ld.shared.f64 	%fd297, [%r87];
	add.f64 	%fd298, %fd417, %fd297;
	ld.shared.f64 	%fd299, [%r87+8];
	add.f64 	%fd300, %fd298, %fd299;
	ld.shared.f64 	%fd301, [%r87+16];
	add.f64 	%fd302, %fd300, %fd301;
	ld.shared.f64 	%fd303, [%r87+24];
	add.f64 	%fd304, %fd302, %fd303;
	ld.shared.f64 	%fd305, [%r87+32];
	add.f64 	%fd306, %fd304, %fd305;
	ld.shared.f64 	%fd307, [%r87+40];
	add.f64 	%fd308, %fd306, %fd307;
	ld.shared.f64 	%fd309, [%r87+48];
	add.f64 	%fd310, %fd308, %fd309;
	ld.shared.f64 	%fd311, [%r87+56];
	add.f64 	%fd417, %fd310, %fd311;
	add.s32 	%r122, %r122, 8;
$L__BB0_36:
	setp.eq.s32 	%p28, %r13, 0;
	@%p28 bra 	$L__BB0_43;
	setp.lt.u32 	%p29, %r14, 3;
	@%p29 bra 	$L__BB0_39;
	add.s32 	%r88, %r122, %r4;
	shl.b32 	%r89, %r88, 3;
	mov.u32 	%r90, shared_b;
	add.s32 	%r91, %r90, %r89;
	ld.shared.f64 	%fd313, [%r91];
	add.f64 	%fd314, %fd417, %fd313;
	ld.shared.f64 	%fd315, [%r91+8];
	add.f64 	%fd316, %fd314, %fd315;
	ld.shared.f64 	%fd317, [%r91+16];
	add.f64 	%fd318, %fd316, %fd317;
	ld.shared.f64 	%fd319, [%r91+24];
	add.f64 	%fd417, %fd318, %fd319;
	add.s32 	%r122, %r122, 4;
$L__BB0_39:
	setp.eq.s32 	%p30, %r16, 0;
	@%p30 bra 	$L__BB0_43;
	setp.eq.s32 	%p31, %r16, 1;
	add.s32 	%r92, %r122, %r4;
	shl.b32 	%r93, %r92, 3;
	mov.u32 	%r94, shared_b;
	add.s32 	%r40, %r94, %r93;
	ld.shared.f64 	%fd320, [%r40];
	add.f64 	%fd417, %fd417, %fd320;
	@%p31 bra 	$L__BB0_43;
	setp.eq.s32 	%p32, %r16, 2;
	ld.shared.f64 	%fd321, [%r40+8];
	add.f64 	%fd417, %fd417, %fd321;
	@%p32 bra 	$L__BB0_43;
	ld.shared.f64 	%fd322, [%r40+16];
	add.f64 	%fd417, %fd417, %fd322;
$L__BB0_43:
	setp.lt.u32 	%p33, %r4, 16;
	mov.f64 	%fd425, 0d0000000000000000;
	mov.b32 	%r126, 0;
	@%p33 bra 	$L__BB0_46;
	mov.f64 	%fd425, 0d0000000000000000;
	mov.b32 	%r124, 0;
$L__BB0_45:
	.pragma "nounroll";
	add.s32 	%r97, %r9, %r124;
	shl.b32 	%r98, %r97, 3;
	mov.u32 	%r99, shared_b;
	add.s32 	%r100, %r99, %r98;
	ld.shared.v2.f64 	{%fd326, %fd327}, [%r100];
	add.f64 	%fd328, %fd425, %fd326;
	add.f64 	%fd329, %fd328, %fd327;
	ld.shared.v2.f64 	{%fd330, %fd331}, [%r100+16];
	add.f64 	%fd332, %fd329, %fd330;
	add.f64 	%fd333, %fd332, %fd331;
	ld.shared.v2.f64 	{%fd334, %fd335}, [%r100+32];
	add.f64 	%fd336, %fd333, %fd334;
	add.f64 	%fd337, %fd336, %fd335;
	ld.shared.v2.f64 	{%fd338, %fd339}, [%r100+48];
	add.f64 	%fd340, %fd337, %fd338;
	add.f64 	%fd341, %fd340, %fd339;
	ld.shared.v2.f64 	{%fd342, %fd343}, [%r100+64];
	add.f64 	%fd344, %fd341, %fd342;
	add.f64 	%fd345, %fd344, %fd343;
	ld.shared.v2.f64 	{%fd346, %fd347}, [%r100+80];
	add.f64 	%fd348, %fd345, %fd346;
	add.f64 	%fd349, %fd348, %fd347;
	ld.shared.v2.f64 	{%fd350, %fd351}, [%r100+96];
	add.f64 	%fd352, %fd349, %fd350;
	add.f64 	%fd353, %fd352, %fd351;
	ld.shared.v2.f64 	{%fd354, %fd355}, [%r100+112];
	add.f64 	%fd356, %fd353, %fd354;
	add.f64 	%fd425, %fd356, %fd355;
	add.s32 	%r124, %r124, 16;
	setp.ne.s32 	%p34, %r124, %r15;
	mov.u32 	%r126, %r15;
	@%p34 bra 	$L__BB0_45;
$L__BB0_46:
	setp.eq.s32 	%p35, %r11, 0;
	@%p35 bra 	$L__BB0_56;
	setp.lt.u32 	%p36, %r12, 7;
	@%p36 bra 	$L__BB0_49;
	add.s32 	%r101, %r9, %r126;
	shl.b32 	%r102, %r101, 3;
	mov.u32 	%r103, shared_b;
	add.s32 	%r104, %r103, %r102;
	ld.shared.f64 	%fd358, [%r104];
	add.f64 	%fd359, %fd425, %fd358;
	ld.shared.f64 	%fd360, [%r104+8];
	add.f64 	%fd361, %fd359, %fd360;
	ld.shared.f64 	%fd362, [%r104+16];
	add.f64 	%fd363, %fd361, %fd362;
	ld.shared.f64 	%fd364, [%r104+24];
	add.f64 	%fd365, %fd363, %fd364;
	ld.shared.f64 	%fd366, [%r104+32];
	add.f64 	%fd367, %fd365, %fd366;
	ld.shared.f64 	%fd368, [%r104+40];
	add.f64 	%fd369, %fd367, %fd368;
	ld.shared.f64 	%fd370, [%r104+48];
	add.f64 	%fd371, %fd369, %fd370;
	ld.shared.f64 	%fd372, [%r104+56];
	add.f64 	%fd425, %fd371, %fd372;
	add.s32 	%r126, %r126, 8;
$L__BB0_49:
	setp.eq.s32 	%p37, %r13, 0;
	@%p37 bra 	$L__BB0_56;
	setp.lt.u32 	%p38, %r14, 3;
	@%p38 bra 	$L__BB0_52;
	add.s32 	%r105, %r9, %r126;
	shl.b32 	%r106, %r105, 3;
	mov.u32 	%r107, shared_b;
	add.s32 	%r108, %r107, %r106;
	ld.shared.f64 	%fd374, [%r108];
	add.f64 	%fd375, %fd425, %fd374;
	ld.shared.f64 	%fd376, [%r108+8];
	add.f64 	%fd377, %fd375, %fd376;
	ld.shared.f64 	%fd378, [%r108+16];
	add.f64 	%fd379, %fd377, %fd378;
	ld.shared.f64 	%fd380, [%r108+24];
	add.f64 	%fd425, %fd379, %fd380;
	add.s32 	%r126, %r126, 4;
$L__BB0_52:
	setp.eq.s32 	%p39, %r16, 0;
	@%p39 bra 	$L__BB0_56;
	setp.eq.s32 	%p40, %r16, 1;
	add.s32 	%r109, %r9, %r126;
	shl.b32 	%r110, %r109, 3;
	mov.u32 	%r111, shared_b;
	add.s32 	%r48, %r111, %r110;
	ld.shared.f64 	%fd381, [%r48];
	add.f64 	%fd425, %fd425, %fd381;
	@%p40 bra 	$L__BB0_56;
	setp.eq.s32 	%p41, %r16, 2;
	ld.shared.f64 	%fd382, [%r48+8];
	add.f64 	%fd425, %fd425, %fd382;
	@%p41 bra 	$L__BB0_56;
	ld.shared.f64 	%fd383, [%r48+16];
	add.f64 	%fd425, %fd425, %fd383;
$L__BB0_56:
	ld.param.u64 	%rd40, [_Z15kernel_functionPdS_S_S_S_S_S__param_6];
	ld.param.u64 	%rd39, [_Z15kernel_functionPdS_S_S_S_S_S__param_4];
	cvta.to.global.u64 	%rd33, %rd39;
	mul.wide.u32 	%rd34, %r112, 8;
	add.s64 	%rd35, %rd33, %rd34;
	st.global.f64 	[%rd35], %fd409;
	add.s64 	%rd36, %rd5, %rd34;
	st.global.f64 	[%rd36], %fd417;
	cvta.to.global.u64 	%rd37, %rd40;
	add.s64 	%rd38, %rd37, %rd34;
	st.global.f64 	[%rd38], %fd425;
$L__BB0_57:
	add.s32 	%r112, %r112, %r2;
	setp.lt.s32 	%p42, %r112, %r5;
	@%p42 bra 	$L__BB0_4;
$L__BB0_58:
	bar.sync 	0;
	ret;

}


// ===== COMPILED SASS (sm_100) =====

	.target	sm_100

	.elftype	@"ET_EXEC"


//--------------------- .note.nv.tkinfo           --------------------------
	.section	.note.nv.tkinfo,"",@"SHT_NOTE"
	.sectionflags	@"SHF_NOTE_NV_TKINFO"
	.tkinfo
        /*0018*/ 	.word	0x00000002
        /*0030*/ 	.string	""
        /*0030*/ 	.string	"ptxas"
        /*0030*/ 	.string	"Cuda compilation tools, release 13.0, V13.0.88"
        /*0030*/ 	.string	"Build cuda_13.0.r13.0/compiler.36424714_0"
        /*0030*/ 	.string	"-arch sm_100 -m 64 "



//--------------------- .note.nv.cuinfo           --------------------------
	.section	.note.nv.cuinfo,"",@"SHT_NOTE"
	.sectionflags	@"SHF_NOTE_NV_CUINFO"
        /*0018*/ 	.short	0x0002
        /*001a*/ 	.short	0x0064
        /*001c*/ 	.short	0x0082
	.zero		2


//--------------------- .nv.info                  --------------------------
	.section	.nv.info,"",@"SHT_CUDA_INFO"
	.align	4


	//----- nvinfo : EIATTR_REGCOUNT
	.align		4
        /*0000*/ 	.byte	0x04, 0x2f
        /*0002*/ 	.short	(.L_5 - .L_4)
	.align		4
.L_4:
        /*0004*/ 	.word	index@(_Z15kernel_functionPdS_S_S_S_S_S_)
        /*0008*/ 	.word	0x0000004a


	//----- nvinfo : EIATTR_FRAME_SIZE
	.align		4
.L_5:
        /*000c*/ 	.byte	0x04, 0x11
        /*000e*/ 	.short	(.L_7 - .L_6)
	.align		4
.L_6:
        /*0010*/ 	.word	index@($__internal_2_$__cuda_sm20_dsqrt_rn_f64_mediumpath_v1)
        /*0014*/ 	.word	0x00000008


	//----- nvinfo : EIATTR_FRAME_SIZE
	.align		4
.L_7:
        /*0018*/ 	.byte	0x04, 0x11
        /*001a*/ 	.short	(.L_9 - .L_8)
	.align		4
.L_8:
        /*001c*/ 	.word	index@($__internal_1_$__cuda_sm20_div_rn_f64_full)
        /*0020*/ 	.word	0x00000008


	//----- nvinfo : EIATTR_FRAME_SIZE
	.align		4
.L_9:
        /*0024*/ 	.byte	0x04, 0x11
        /*0026*/ 	.short	(.L_11 - .L_10)
	.align		4
.L_10:
        /*0028*/ 	.word	index@($__internal_0_$__cuda_sm20_dblrcp_rn_slowpath_v3)
        /*002c*/ 	.word	0x00000008


	//----- nvinfo : EIATTR_FRAME_SIZE
	.align		4
.L_11:
        /*0030*/ 	.byte	0x04, 0x11
        /*0032*/ 	.short	(.L_13 - .L_12)
	.align		4
.L_12:
        /*0034*/ 	.word	index@(_Z15kernel_functionPdS_S_S_S_S_S_)
        /*0038*/ 	.word	0x00000008


	//----- nvinfo : EIATTR_MIN_STACK_SIZE
	.align		4
.L_13:
        /*003c*/ 	.byte	0x04, 0x12
        /*003e*/ 	.short	(.L_15 - .L_14)
	.align		4
.L_14:
        /*0040*/ 	.word	index@(_Z15kernel_functionPdS_S_S_S_S_S_)
        /*0044*/ 	.word	0x00000008
.L_15:


//--------------------- .nv.compat                --------------------------
	.section	.nv.compat,"",@"SHT_CUDA_COMPAT_INFO"
	.align	4
        /*0000*/ 	.byte	0x02, 0x09, 0x00, 0x00, 0x02, 0x02, 0x01, 0x00, 0x02, 0x05, 0x05, 0x00, 0x03, 0x07, 0x01, 0x01
        /*0010*/ 	.byte	0x02, 0x03, 0x00, 0x00, 0x02, 0x06, 0x01, 0x00, 0x04, 0x0b, 0x08, 0x00, 0x01, 0x00, 0x00, 0x00
        /*0020*/ 	.byte	0x00, 0x00, 0x00, 0x00


//--------------------- .nv.info._Z15kernel_functionPdS_S_S_S_S_S_ --------------------------
	.section	.nv.info._Z15kernel_functionPdS_S_S_S_S_S_,"",@"SHT_CUDA_INFO"
	.sectionflags	@""
	.align	4


	//----- nvinfo : EIATTR_CUDA_API_VERSION
	.align		4
        /*0000*/ 	.byte	0x04, 0x37
        /*0002*/ 	.short	(.L_17 - .L_16)
.L_16:
        /*0004*/ 	.word	0x00000082


	//----- nvinfo : EIATTR_KPARAM_INFO
	.align		4
.L_17:
        /*0008*/ 	.byte	0x04, 0x17
        /*000a*/ 	.short	(.L_19 - .L_18)
.L_18:
        /*000c*/ 	.word	0x00000000
        /*0010*/ 	.short	0x0006
        /*0012*/ 	.short	0x0030
        /*0014*/ 	.byte	0x00, 0xf5, 0x21, 0x00


	//----- nvinfo : EIATTR_KPARAM_INFO
	.align		4
.L_19:
        /*0018*/ 	.byte	0x04, 0x17
        /*001a*/ 	.short	(.L_21 - .L_20)
.L_20:
        /*001c*/ 	.word	0x00000000
        /*0020*/ 	.short	0x0005
        /*0022*/ 	.short	0x0028
        /*0024*/ 	.byte	0x00, 0xf5, 0x21, 0x00


	//----- nvinfo : EIATTR_KPARAM_INFO
	.align		4
.L_21:
        /*0028*/ 	.byte	0x04, 0x17
        /*002a*/ 	.short	(.L_23 - .L_22)
.L_22:
        /*002c*/ 	.word	0x00000000
        /*0030*/ 	.short	0x0004
        /*0032*/ 	.short	0x0020
        /*0034*/ 	.byte	0x00, 0xf5, 0x21, 0x00


	//----- nvinfo : EIATTR_KPARAM_INFO
	.align		4
.L_23:
        /*0038*/ 	.byte	0x04, 0x17
        /*003a*/ 	.short	(.L_25 - .L_24)
.L_24:
        /*003c*/ 	.word	0x00000000
        /*0040*/ 	.short	0x0003
        /*0042*/ 	.short	0x0018
        /*0044*/ 	.byte	0x00, 0xf5, 0x21, 0x00


	//----- nvinfo : EIATTR_KPARAM_INFO
	.align		4
.L_25:
        /*0048*/ 	.byte	0x04, 0x17
        /*004a*/ 	.short	(.L_27 - .L_26)
.L_26:
        /*004c*/ 	.word	0x00000000
        /*0050*/ 	.short	0x0002
        /*0052*/ 	.short	0x0010
        /*0054*/ 	.byte	0x00, 0xf5, 0x21, 0x00


	//----- nvinfo : EIATTR_KPARAM_INFO
	.align		4
.L_27:
        /*0058*/ 	.byte	0x04, 0x17
        /*005a*/ 	.short	(.L_29 - .L_28)
.L_28:
        /*005c*/ 	.word	0x00000000
        /*0060*/ 	.short	0x0001
        /*0062*/ 	.short	0x0008
        /*0064*/ 	.byte	0x00, 0xf5, 0x21, 0x00


	//----- nvinfo : EIATTR_KPARAM_INFO
	.align		4
.L_29:
        /*0068*/ 	.byte	0x04, 0x17
        /*006a*/ 	.short	(.L_31 - .L_30)
.L_30:
        /*006c*/ 	.word	0x00000000
        /*0070*/ 	.short	0x0000
        /*0072*/ 	.short	0x0000
        /*0074*/ 	.byte	0x00, 0xf5, 0x21, 0x00


	//----- nvinfo : EIATTR_SPARSE_MMA_MASK
	.align		4
.L_31:
        /*0078*/ 	.byte	0x03, 0x50
        /*007a*/ 	.short	0x0000


	//----- nvinfo : EIATTR_MAXREG_COUNT
	.align		4
        /*007c*/ 	.byte	0x03, 0x1b
        /*007e*/ 	.short	0x00ff


	//----- nvinfo : EIATTR_NUM_BARRIERS
	.align		4
        /*0080*/ 	.byte	0x02, 0x4c
        /*0082*/ 	.byte	0x01
	.zero		1


	//----- nvinfo : EIATTR_EXTERNS
	.align		4
        /*0084*/ 	.byte	0x04, 0x0f
        /*0086*/ 	.short	(.L_33 - .L_32)


	//   ....[0]....
	.align		4
.L_32:
        /*0088*/ 	.word	index@(vprintf)


	//----- nvinfo : EIATTR_MERCURY_ISA_VERSION
	.align		4
.L_33:
        /*008c*/ 	.byte	0x03, 0x5f
        /*008e*/ 	.short	0x0101


	//----- nvinfo : EIATTR_VRC_CTA_INIT_COUNT
	.align		4
        /*0090*/ 	.byte	0x02, 0x4a
	.zero		1
	.zero		1


	//----- nvinfo : EIATTR_SYSCALL_OFFSETS
	.align		4
        /*0094*/ 	.byte	0x04, 0x46
        /*0096*/ 	.short	(.L_35 - .L_34)


	//   ....[0]....
.L_34:
        /*0098*/ 	.word	0x00000150


	//----- nvinfo : EIATTR_EXIT_INSTR_OFFSETS
	.align		4
.L_35:
        /*009c*/ 	.byte	0x04, 0x1c
        /*009e*/ 	.short	(.L_37 - .L_36)


	//   ....[0]....
.L_36:
        /*00a0*/ 	.word	0x00004780


	//----- nvinfo : EIATTR_CRS_STACK_SIZE
	.align		4
.L_37:
        /*00a4*/ 	.byte	0x04, 0x1e
        /*00a6*/ 	.short	(.L_39 - .L_38)
.L_38:
        /*00a8*/ 	.word	0x00000000


	//----- nvinfo : EIATTR_CBANK_PARAM_SIZE
	.align		4
.L_39:
        /*00ac*/ 	.byte	0x03, 0x19
        /*00ae*/ 	.short	0x0038


	//----- nvinfo : EIATTR_PARAM_CBANK
	.align		4
        /*00b0*/ 	.byte	0x04, 0x0a
        /*00b2*/ 	.short	(.L_41 - .L_40)
	.align		4
.L_40:
        /*00b4*/ 	.word	index@(.nv.constant0._Z15kernel_functionPdS_S_S_S_S_S_)
        /*00b8*/ 	.short	0x0380
        /*00ba*/ 	.short	0x0038


	//----- nvinfo : EIATTR_SW_WAR
	.align		4
.L_41:
        /*00bc*/ 	.byte	0x04, 0x36
        /*00be*/ 	.short	(.L_43 - .L_42)
.L_42:
        /*00c0*/ 	.word	0x00000008
.L_43:


//--------------------- .nv.callgraph             --------------------------
	.section	.nv.callgraph,"",@"SHT_CUDA_CALLGRAPH"
	.align	4
	.sectionentsize	8
	.align		4
        /*0000*/ 	.word	0x00000000
	.align		4
        /*0004*/ 	.word	0xffffffff
	.align		4
        /*0008*/ 	.word	index@(_Z15kernel_functionPdS_S_S_S_S_S_)
	.align		4
        /*000c*/ 	.word	index@(vprintf)
	.align		4
        /*0010*/ 	.word	0x00000000
	.align		4
        /*0014*/ 	.word	0xfffffffe
	.align		4
        /*0018*/ 	.word	0x00000000
	.align		4
        /*001c*/ 	.word	0xfffffffd
	.align		4
        /*0020*/ 	.word	0x00000000
	.align		4
        /*0024*/ 	.word	0xfffffffc


//--------------------- .nv.constant4             --------------------------
	.section	.nv.constant4,"a",@progbits
	.align	8
	.align		8
.nv.constant4:
        /*0000*/ 	.dword	vprintf
	.align		8
        /*0008*/ 	.dword	$str


//--------------------- .nv.constant3             --------------------------
	.section	.nv.constant3,"a",@progbits
	.align	8
.nv.constant3:
	.type		c_pi,@object
	.size		c_pi,(c_spacing - c_pi)
c_pi:
	.zero		8
	.type		c_spacing,@object
	.size		c_spacing,(c_num_dipoles - c_spacing)
c_spacing:
	.zero		8
	.type		c_num_dipoles,@object
	.size		c_num_dipoles,(.L_2 - c_num_dipoles)
c_num_dipoles:
	.zero		4
.L_2:


//--------------------- .text._Z15kernel_functionPdS_S_S_S_S_S_ --------------------------
	.section	.text._Z15kernel_functionPdS_S_S_S_S_S_,"ax",@progbits
	.align	128
        .global         _Z15kernel_functionPdS_S_S_S_S_S_
        .type           _Z15kernel_functionPdS_S_S_S_S_S_,@function
        .size           _Z15kernel_functionPdS_S_S_S_S_S_,(.L_x_92 - _Z15kernel_functionPdS_S_S_S_S_S_)
        .other          _Z15kernel_functionPdS_S_S_S_S_S_,@"STO_CUDA_ENTRY STV_DEFAULT"
_Z15kernel_functionPdS_S_S_S_S_S_:
.text._Z15kernel_functionPdS_S_S_S_S_S_:
[----:B------:R-:W0:Y:S01]  /*0000*/  LDC R1, c[0x0][0x37c] ;  /* 0x0000df00ff017b82 */ /* 0x000e220000000800 */
[----:B------:R-:W1:Y:S07]  /*0010*/  S2R R18, SR_TID.X ;  /* 0x0000000000127919 */ /* 0x000e6e0000002100 */
[----:B------:R-:W2:Y:S01]  /*0020*/  S2UR UR6, SR_CTAID.X ;  /* 0x00000000000679c3 */ /* 0x000ea20000002500 */
[----:B------:R-:W3:Y:S01]  /*0030*/  LDCU UR4, c[0x0][0x2f8] ;  /* 0x00005f00ff0477ac */ /* 0x000ee20008000800 */
[----:B0-----:R-:W-:Y:S01]  /*0040*/  VIADD R1, R1, 0xfffffff8 ;  /* 0xfffffff801017836 */ /* 0x001fe20000000000 */
[----:B------:R-:W-:Y:S01]  /*0050*/  BSSY.RECONVERGENT B6, `(.L_x_0) ;  /* 0x0000011000067945 */ /* 0x000fe20003800200 */
[----:B------:R-:W0:Y:S04]  /*0060*/  LDCU UR5, c[0x0][0x2fc] ;  /* 0x00005f80ff0577ac */ /* 0x000e280008000800 */
[----:B------:R-:W4:Y:S08]  /*0070*/  LDC R16, c[0x0][0x370] ;  /* 0x0000dc00ff107b82 */ /* 0x000f300000000800 */
[----:B------:R-:W4:Y:S01]  /*0080*/  LDC R17, c[0x0][0x360] ;  /* 0x0000d800ff117b82 */ /* 0x000f220000000800 */
[----:B---3--:R-:W-:Y:S01]  /*0090*/  IADD3 R6, P1, PT, R1, UR4, RZ ;  /* 0x0000000401067c10 */ /* 0x008fe2000ff3e0ff */
[----:B--2---:R-:W-:-:S04]  /*00a0*/  IMAD.U32 R19, RZ, RZ, UR6 ;  /* 0x00000006ff137e24 */ /* 0x004fc8000f8e00ff */
[----:B0-----:R-:W-:Y:S01]  /*00b0*/  IMAD.X R7, RZ, RZ, UR5, P1 ;  /* 0x00000005ff077e24 */ /* 0x001fe200088e06ff */
[----:B-1----:R-:W-:-:S13]  /*00c0*/  LOP3.LUT P0, RZ, R18, UR6, RZ, 0xfc, !PT ;  /* 0x0000000612ff7c12 */ /* 0x002fda000f80fcff */
[----:B------:R-:W-:Y:S05]  /*00d0*/  @P0 BRA `(.L_x_1) ;  /* 0x0000000000200947 */ /* 0x000fea0003800000 */
[----:B------:R-:W-:Y:S01]  /*00e0*/  MOV R0, 0x0 ;  /* 0x0000000000007802 */ /* 0x000fe20000000f00 */
[----:B----4-:R0:W-:Y:S01]  /*00f0*/  STL.64 [R1], R16 ;  /* 0x0000001001007387 */ /* 0x0101e20000100a00 */
[----:B------:R-:W1:Y:S02]  /*0100*/  LDCU.64 UR4, c[0x4][0x8] ;  /* 0x01000100ff0477ac */ /* 0x000e640008000a00 */
[----:B------:R0:W2:Y:S01]  /*0110*/  LDC.64 R2, c[0x4][R0] ;  /* 0x0100000000027b82 */ /* 0x0000a20000000a00 */
[----:B-1----:R-:W-:Y:S02]  /*0120*/  IMAD.U32 R4, RZ, RZ, UR4 ;  /* 0x00000004ff047e24 */ /* 0x002fe4000f8e00ff */
[----:B0-----:R-:W-:-:S07]  /*0130*/  IMAD.U32 R5, RZ, RZ, UR5 ;  /* 0x00000005ff057e24 */ /* 0x001fce000f8e00ff */
[----:B------:R-:W-:-:S07]  /*0140*/  LEPC R20, `(.L_x_1) ;  /* 0x000000001014794e */ /* 0x000fce0000000000 */
[----:B--2---:R-:W-:Y:S05]  /*0150*/  CALL.ABS.NOINC R2 ;  /* 0x0000000002007343 */ /* 0x004fea0003c00000 */
.L_x_1:
[----:B------:R-:W-:Y:S05]  /*0160*/  BSYNC.RECONVERGENT B6 ;  /* 0x0000000000067941 */ /* 0x000fea0003800200 */
.L_x_0:
[----:B------:R-:W0:Y:S02]  /*0170*/  LDCU UR4, c[0x3][0x10] ;  /* 0x00c00200ff0477ac */ /* 0x000e240008000800 */
[----:B0-----:R-:W-:-:S13]  /*0180*/  ISETP.GE.AND P0, PT, R19, UR4, PT ;  /* 0x0000000413007c0c */ /* 0x001fda000bf06270 */
[----:B------:R-:W-:Y:S05]  /*0190*/  @P0 BRA `(.L_x_2) ;  /* 0x0000004400700947 */ /* 0x000fea0003800000 */
[----:B------:R-:W0:Y:S08]  /*01a0*/  LDC R0, c[0x3][0x4] ;  /* 0x00c00100ff007b82 */ /* 0x000e300000000800 */
[----:B------:R-:W1:Y:S01]  /*01b0*/  LDC.64 R6, c[0x3][RZ] ;  /* 0x00c00000ff067b82 */ /* 0x000e620000000a00 */
[----:B0-----:R-:W1:Y:S01]  /*01c0*/  MUFU.RCP64H R3, R0 ;  /* 0x0000000000037308 */ /* 0x001e620000001800 */
[----:B------:R-:W-:-:S05]  /*01d0*/  VIADD R2, R0, 0x300402 ;  /* 0x0030040200027836 */ /* 0x000fca0000000000 */
[----:B------:R-:W-:Y:S01]  /*01e0*/  FSETP.GEU.AND P0, PT, |R2|, 5.8789094863358348022e-39, PT ;  /* 0x004004020200780b */ /* 0x000fe20003f0e200 */
[----:B-1----:R-:W-:-:S08]  /*01f0*/  DFMA R4, R2, -R6, 1 ;  /* 0x3ff000000204742b */ /* 0x002fd00000000806 */
[----:B------:R-:W-:-:S08]  /*0200*/  DFMA R4, R4, R4, R4 ;  /* 0x000000040404722b */ /* 0x000fd00000000004 */
[----:B------:R-:W-:-:S08]  /*0210*/  DFMA R4, R2, R4, R2 ;  /* 0x000000040204722b */ /* 0x000fd00000000002 */
[----:B------:R-:W-:-:S08]  /*0220*/  DFMA R6, R4, -R6, 1 ;  /* 0x3ff000000406742b */ /* 0x000fd00000000806 */
[----:B------:R-:W-:Y:S01]  /*0230*/  DFMA R8, R4, R6, R4 ;  /* 0x000000060408722b */ /* 0x000fe20000000004 */
[----:B------:R-:W-:Y:S10]  /*0240*/  @P0 BRA `(.L_x_3) ;  /* 0x0000000000100947 */ /* 0x000ff40003800000 */
[----:B------:R-:W-:-:S05]  /*0250*/  LOP3.LUT R0, R0, 0x7fffffff, RZ, 0xc0, !PT ;  /* 0x7fffffff00007812 */ /* 0x000fca00078ec0ff */
[----:B------:R-:W-:Y:S01]  /*0260*/  VIADD R7, R0, 0xfff00000 ;  /* 0xfff0000000077836 */ /* 0x000fe20000000000 */
[----:B------:R-:W-:-:S07]  /*0270*/  MOV R0, 0x290 ;  /* 0x0000029000007802 */ /* 0x000fce0000000f00 */
[----:B----4-:R-:W-:Y:S05]  /*0280*/  CALL.REL.NOINC `($__internal_0_$__cuda_sm20_dblrcp_rn_slowpath_v3) ;  /* 0x0000004400407944 */ /* 0x010fea0003c00000 */
.L_x_3:
[----:B----4-:R-:W0:Y:S01]  /*0290*/  I2F.U32.RP R4, R17 ;  /* 0x0000001100047306 */ /* 0x010e220000209000 */
[----:B------:R-:W1:Y:S01]  /*02a0*/  LDCU UR4, c[0x3][0x10] ;  /* 0x00c00200ff0477ac */ /* 0x000e620008000800 */
[----:B------:R-:W-:Y:S01]  /*02b0*/  IMAD.IADD R37, R18, 0x1, R17 ;  /* 0x0000000112257824 */ /* 0x000fe200078e0211 */
[----:B------:R-:W2:Y:S01]  /*02c0*/  S2UR UR5, SR_CgaCtaId ;  /* 0x00000000000579c3 */ /* 0x000ea20000008800 */
[----:B------:R-:W-:Y:S01]  /*02d0*/  ISETP.NE.U32.AND P2, PT, R17, RZ, PT ;  /* 0x000000ff1100720c */ /* 0x000fe20003f45070 */
[----:B------:R-:W-:Y:S01]  /*02e0*/  DMUL R8, R8, 0.25 ;  /* 0x3fd0000008087828 */ /* 0x000fe20000000000 */
[----:B------:R-:W-:Y:S01]  /*02f0*/  VIADD R5, R37, 0x1 ;  /* 0x0000000125057836 */ /* 0x000fe20000000000 */
[C---:B------:R-:W-:Y:S02]  /*0300*/  LOP3.LUT R65, R17.reuse, 0xf, RZ, 0xc0, !PT ;  /* 0x0000000f11417812 */ /* 0x040fe400078ec0ff */
[C---:B------:R-:W-:Y:S02]  /*0310*/  LOP3.LUT R64, R17.reuse, 0x7, RZ, 0xc0, !PT ;  /* 0x0000000711407812 */ /* 0x040fe400078ec0ff */
[----:B------:R-:W3:Y:S01]  /*0320*/  LDC.64 R10, c[0x0][0x380] ;  /* 0x0000e000ff0a7b82 */ /* 0x000ee20000000a00 */
[----:B------:R-:W-:Y:S01]  /*0330*/  LOP3.LUT R35, R17, 0x7f0, RZ, 0xc0, !PT ;  /* 0x000007f011237812 */ /* 0x000fe200078ec0ff */
[----:B------:R-:W-:Y:S01]  /*0340*/  VIADD R62, R65, 0xffffffff ;  /* 0xffffffff413e7836 */ /* 0x000fe20000000000 */
[----:B------:R-:W-:Y:S01]  /*0350*/  LOP3.LUT R63, R17, 0x3, RZ, 0xc0, !PT ;  /* 0x00000003113f7812 */ /* 0x000fe200078ec0ff */
[----:B0-----:R-:W0:Y:S01]  /*0360*/  MUFU.RCP R4, R4 ;  /* 0x0000000400047308 */ /* 0x001e220000001000 */
[----:B------:R-:W-:Y:S01]  /*0370*/  VIADD R57, R64, 0xffffffff ;  /* 0xffffffff40397836 */ /* 0x000fe20000000000 */
[----:B-1----:R-:W-:-:S02]  /*0380*/  ISETP.GE.U32.AND P0, PT, R37, UR4, PT ;  /* 0x0000000425007c0c */ /* 0x002fc4000bf06070 */
[----:B------:R-:W1:Y:S01]  /*0390*/  LDC.64 R14, c[0x0][0x388] ;  /* 0x0000e200ff0e7b82 */ /* 0x000e620000000a00 */
[----:B------:R-:W-:Y:S01]  /*03a0*/  VIMNMX.U32 R0, PT, PT, R37, UR4, !PT ;  /* 0x0000000425007c48 */ /* 0x000fe2000ffe0000 */
[----:B------:R-:W-:Y:S02]  /*03b0*/  UMOV UR4, 0x400 ;  /* 0x0000040000047882 */ /* 0x000fe40000000000 */
[----:B--2---:R-:W-:-:S04]  /*03c0*/  ULEA UR4, UR5, UR4, 0x18 ;  /* 0x0000000405047291 */ /* 0x004fc8000f8ec0ff */
[----:B------:R-:W2:Y:S01]  /*03d0*/  LDC.64 R20, c[0x0][0x390] ;  /* 0x0000e400ff147b82 */ /* 0x000ea20000000a00 */
[----:B0-----:R-:W-:Y:S01]  /*03e0*/  VIADD R2, R4, 0xffffffe ;  /* 0x0ffffffe04027836 */ /* 0x001fe20000000000 */
[----:B------:R-:W-:Y:S01]  /*03f0*/  LEA R34, R18, UR4, 0x3 ;  /* 0x0000000412227c11 */ /* 0x000fe2000f8e18ff */
[----:B------:R-:W-:Y:S02]  /*0400*/  @P0 IMAD.MOV R5, RZ, RZ, R37 ;  /* 0x000000ffff050224 */ /* 0x000fe400078e0225 */
[----:B------:R0:W4:Y:S03]  /*0410*/  F2I.FTZ.U32.TRUNC.NTZ R3, R2 ;  /* 0x0000000200037305 */ /* 0x000126000021f000 */
[----:B------:R-:W2:Y:S01]  /*0420*/  LDC.64 R58, c[0x0][0x358] ;  /* 0x0000d600ff3a7b82 */ /* 0x000ea20000000a00 */
[----:B------:R-:W-:Y:S02]  /*0430*/  IMAD.IADD R0, R0, 0x1, -R5 ;  /* 0x0000000100007824 */ /* 0x000fe400078e0a05 */
[----:B---3--:R-:W-:-:S04]  /*0440*/  IMAD.WIDE.U32 R10, R18, 0x8, R10 ;  /* 0x00000008120a7825 */ /* 0x008fc800078e000a */
[C---:B-1----:R-:W-:Y:S01]  /*0450*/  IMAD.WIDE.U32 R14, R18.reuse, 0x8, R14 ;  /* 0x00000008120e7825 */ /* 0x042fe200078e000e */
[----:B------:R-:W1:Y:S03]  /*0460*/  LDC.64 R4, c[0x3][0x8] ;  /* 0x00c00200ff047b82 */ /* 0x000e660000000a00 */
[----:B0-----:R-:W-:Y:S01]  /*0470*/  IMAD.MOV.U32 R2, RZ, RZ, RZ ;  /* 0x000000ffff027224 */ /* 0x001fe200078e00ff */
[----:B----4-:R-:W-:Y:S01]  /*0480*/  IADD3 R6, PT, PT, RZ, -R3, RZ ;  /* 0x80000003ff067210 */ /* 0x010fe20007ffe0ff */
[----:B--2---:R-:W-:-:S04]  /*0490*/  IMAD.WIDE.U32 R20, R18, 0x8, R20 ;  /* 0x0000000812147825 */ /* 0x004fc800078e0014 */
[----:B------:R-:W-:-:S04]  /*04a0*/  IMAD R7, R6, R17, RZ ;  /* 0x0000001106077224 */ /* 0x000fc800078e02ff */
[----:B------:R-:W-:-:S06]  /*04b0*/  IMAD.HI.U32 R3, R3, R7, R2 ;  /* 0x0000000703037227 */ /* 0x000fcc00078e0002 */
[----:B------:R-:W-:-:S04]  /*04c0*/  IMAD.HI.U32 R36, R3, R0, RZ ;  /* 0x0000000003247227 */ /* 0x000fc800078e00ff */
[----:B------:R-:W-:-:S04]  /*04d0*/  IMAD.MOV R2, RZ, RZ, -R36 ;  /* 0x000000ffff027224 */ /* 0x000fc800078e0a24 */
[----:B------:R-:W-:Y:S01]  /*04e0*/  IMAD R0, R17, R2, R0 ;  /* 0x0000000211007224 */ /* 0x000fe200078e0200 */
[----:B-1----:R-:W-:-:S04]  /*04f0*/  DMUL R2, R4, R4 ;  /* 0x0000000404027228 */ /* 0x002fc80000000000 */
[----:B------:R-:W-:-:S04]  /*0500*/  ISETP.GE.U32.AND P0, PT, R0, R17, PT ;  /* 0x000000110000720c */ /* 0x000fc80003f06070 */
[----:B------:R-:W-:-:S08]  /*0510*/  DMUL R2, R2, R4 ;  /* 0x0000000402027228 */ /* 0x000fd00000000000 */
[----:B------:R-:W-:Y:S01]  /*0520*/  DMUL R12, R2, 3 ;  /* 0x40080000020c7828 */ /* 0x000fe20000000000 */
[----:B------:R-:W-:Y:S02]  /*0530*/  @P0 IMAD.IADD R0, R0, 0x1, -R17 ;  /* 0x0000000100000824 */ /* 0x000fe400078e0a11 */
[----:B------:R-:W-:-:S03]  /*0540*/  @P0 VIADD R36, R36, 0x1 ;  /* 0x0000000124240836 */ /* 0x000fc60000000000 */
[----:B------:R-:W-:Y:S01]  /*0550*/  ISETP.GE.U32.AND P1, PT, R0, R17, PT ;  /* 0x000000110000720c */ /* 0x000fe20003f26070 */
[----:B------:R-:W-:-:S12]  /*0560*/  IMAD R0, R17, 0x8, R34 ;  /* 0x0000000811007824 */ /* 0x000fd800078e0222 */
[----:B------:R-:W-:Y:S02]  /*0570*/  @P1 IADD3 R36, PT, PT, R36, 0x1, RZ ;  /* 0x0000000124241810 */ /* 0x000fe40007ffe0ff */
[----:B------:R-:W-:-:S07]  /*0580*/  @!P2 LOP3.LUT R36, RZ, R17, RZ, 0x33, !PT ;  /* 0x00000011ff24a212 */ /* 0x000fce00078e33ff */
.L_x_76:
[----:B0--3-5:R-:W0:Y:S01]  /*0590*/  LDC.64 R22, c[0x0][0x380] ;  /* 0x0000e000ff167b82 */ /* 0x029e220000000a00 */
[C---:B------:R-:W-:Y:S02]  /*05a0*/  R2UR UR4, R58.reuse ;  /* 0x000000003a0472ca */ /* 0x040fe400000e0000 */
[C---:B------:R-:W-:Y:S02]  /*05b0*/  R2UR UR5, R59.reuse ;  /* 0x000000003b0572ca */ /* 0x040fe400000e0000 */
[C---:B------:R-:W-:Y:S02]  /*05c0*/  R2UR UR6, R58.reuse ;  /* 0x000000003a0672ca */ /* 0x040fe400000e0000 */
[C---:B------:R-:W-:Y:S01]  /*05d0*/  R2UR UR7, R59.reuse ;  /* 0x000000003b0772ca */ /* 0x040fe200000e0000 */
[----:B------:R-:W1:Y:S01]  /*05e0*/  LDC.64 R24, c[0x0][0x388] ;  /* 0x0000e200ff187b82 */ /* 0x000e620000000a00 */
[----:B------:R-:W-:Y:S02]  /*05f0*/  R2UR UR8, R58 ;  /* 0x000000003a0872ca */ /* 0x000fe400000e0000 */
[----:B------:R-:W-:-:S05]  /*0600*/  R2UR UR9, R59 ;  /* 0x000000003b0972ca */ /* 0x000fca00000e0000 */
[----:B------:R-:W2:Y:S01]  /*0610*/  LDC.64 R26, c[0x0][0x390] ;  /* 0x0000e400ff1a7b82 */ /* 0x000ea20000000a00 */
[----:B------:R-:W-:Y:S01]  /*0620*/  ISETP.NE.AND P0, PT, R18, RZ, PT ;  /* 0x000000ff1200720c */ /* 0x000fe20003f05270 */
[----:B------:R-:W-:Y:S01]  /*0630*/  BSSY.RECONVERGENT B1, `(.L_x_4) ;  /* 0x0000059000017945 */ /* 0x000fe20003800200 */
[C---:B0-----:R-:W-:Y:S01]  /*0640*/  IMAD.WIDE.U32 R22, R19.reuse, 0x8, R22 ;  /* 0x0000000813167825 */ /* 0x041fe200078e0016 */
[----:B------:R-:W-:Y:S02]  /*0650*/  CS2R R32, SRZ ;  /* 0x0000000000207805 */ /* 0x000fe4000001ff00 */
[----:B------:R-:W-:Y:S02]  /*0660*/  CS2R R30, SRZ ;  /* 0x00000000001e7805 */ /* 0x000fe4000001ff00 */
[----:B------:R-:W-:Y:S01]  /*0670*/  CS2R R28, SRZ ;  /* 0x00000000001c7805 */ /* 0x000fe2000001ff00 */
[----:B------:R-:W5:Y:S01]  /*0680*/  LDG.E.64 R22, desc[UR4][R22.64] ;  /* 0x0000000416167981 */ /* 0x000f62000c1e1b00 */
[----:B-1----:R-:W-:-:S06]  /*0690*/  IMAD.WIDE.U32 R24, R19, 0x8, R24 ;  /* 0x0000000813187825 */ /* 0x002fcc00078e0018 */
[----:B------:R-:W5:Y:S01]  /*06a0*/  LDG.E.64 R24, desc[UR6][R24.64] ;  /* 0x0000000618187981 */ /* 0x000f62000c1e1b00 */
[----:B--2---:R-:W-:-:S06]  /*06b0*/  IMAD.WIDE.U32 R26, R19, 0x8, R26 ;  /* 0x00000008131a7825 */ /* 0x004fcc00078e001a */
[----:B------:R-:W5:Y:S01]  /*06c0*/  LDG.E.64 R26, desc[UR8][R26.64] ;  /* 0x000000081a1a7981 */ /* 0x000f62000c1e1b00 */
[----:B------:R-:W-:Y:S05]  /*06d0*/  @P0 BRA `(.L_x_5) ;  /* 0x0000000400380947 */ /* 0x000fea0003800000 */
[----:B------:R-:W0:Y:S01]  /*06e0*/  LDC.64 R2, c[0x0][0x398] ;  /* 0x0000e600ff027b82 */ /* 0x000e220000000a00 */
[----:B------:R-:W-:Y:S02]  /*06f0*/  R2UR UR4, R58 ;  /* 0x000000003a0472ca */ /* 0x000fe400000e0000 */
[----:B------:R-:W-:-:S13]  /*0700*/  R2UR UR5, R59 ;  /* 0x000000003b0572ca */ /* 0x000fda00000e0000 */
[----:B0-----:R-:W2:Y:S01]  /*0710*/  LDG.E.64 R2, desc[UR4][R2.64] ;  /* 0x0000000402027981 */ /* 0x001ea2000c1e1b00 */
[----:B------:R-:W0:Y:S01]  /*0720*/  MUFU.RCP64H R5, R13 ;  /* 0x0000000d00057308 */ /* 0x000e220000001800 */
[----:B------:R-:W-:-:S06]  /*0730*/  IMAD.MOV.U32 R4, RZ, RZ, 0x1 ;  /* 0x00000001ff047424 */ /* 0x000fcc00078e00ff */
[----:B0-----:R-:W-:-:S08]  /*0740*/  DFMA R6, R4, -R12, 1 ;  /* 0x3ff000000406742b */ /* 0x001fd0000000080c */
[----:B------:R-:W-:-:S08]  /*0750*/  DFMA R6, R6, R6, R6 ;  /* 0x000000060606722b */ /* 0x000fd00000000006 */
[----:B------:R-:W-:-:S08]  /*0760*/  DFMA R6, R4, R6, R4 ;  /* 0x000000060406722b */ /* 0x000fd00000000004 */
[----:B------:R-:W-:-:S08]  /*0770*/  DFMA R4, R6, -R12, 1 ;  /* 0x3ff000000604742b */ /* 0x000fd0000000080c */
[----:B------:R-:W-:Y:S02]  /*0780*/  DFMA R4, R6, R4, R6 ;  /* 0x000000040604722b */ /* 0x000fe40000000006 */
[----:B--2---:R-:W-:-:S08]  /*0790*/  DADD R44, R2, R2 ;  /* 0x00000000022c7229 */ /* 0x004fd00000000002 */
[----:B------:R-:W-:Y:S02]  /*07a0*/  DMUL R6, R44, R4 ;  /* 0x000000042c067228 */ /* 0x000fe40000000000 */
[----:B------:R-:W-:-:S06]  /*07b0*/  FSETP.GEU.AND P1, PT, |R45|, 6.5827683646048100446e-37, PT ;  /* 0x036000002d00780b */ /* 0x000fcc0003f2e200 */
[----:B------:R-:W-:-:S08]  /*07c0*/  DFMA R28, R6, -R12, R44 ;  /* 0x8000000c061c722b */ /* 0x000fd0000000002c */
[----:B------:R-:W-:-:S10]  /*07d0*/  DFMA R2, R4, R28, R6 ;  /* 0x0000001c0402722b */ /* 0x000fd40000000006 */
[----:B------:R-:W-:-:S05]  /*07e0*/  FFMA R4, RZ, R13, R3 ;  /* 0x0000000dff047223 */ /* 0x000fca0000000003 */
[----:B------:R-:W-:-:S13]  /*07f0*/  FSETP.GT.AND P0, PT, |R4|, 1.469367938527859385e-39, PT ;  /* 0x001000000400780b */ /* 0x000fda0003f04200 */
[----:B------:R-:W-:Y:S05]  /*0800*/  @P0 BRA P1, `(.L_x_6) ;  /* 0x0000000000180947 */ /* 0x000fea0000800000 */
[----:B------:R-:W-:Y:S01]  /*0810*/  IMAD.MOV.U32 R38, RZ, RZ, R12 ;  /* 0x000000ffff267224 */ /* 0x000fe200078e000c */
[----:B------:R-:W-:Y:S01]  /*0820*/  MOV R48, 0x850 ;  /* 0x0000085000307802 */ /* 0x000fe20000000f00 */
[----:B------:R-:W-:-:S07]  /*0830*/  IMAD.MOV.U32 R39, RZ, RZ, R13 ;  /* 0x000000ffff277224 */ /* 0x000fce00078e000d */
[----:B-----5:R-:W-:Y:S05]  /*0840*/  CALL.REL.NOINC `($__internal_1_$__cuda_sm20_div_rn_f64_full) ;  /* 0x0000004000807944 */ /* 0x020fea0003c00000 */
[----:B------:R-:W-:Y:S02]  /*0850*/  IMAD.MOV.U32 R2, RZ, RZ, R52 ;  /* 0x000000ffff027224 */ /* 0x000fe400078e0034 */
[----:B------:R-:W-:-:S07]  /*0860*/  IMAD.MOV.U32 R3, RZ, RZ, R53 ;  /* 0x000000ffff037224 */ /* 0x000fce00078e0035 */
.L_x_6:
[----:B------:R-:W0:Y:S01]  /*0870*/  LDC.64 R28, c[0x0][0x398] ;  /* 0x0000e600ff1c7b82 */ /* 0x000e220000000a00 */
[----:B------:R-:W-:Y:S02]  /*0880*/  R2UR UR4, R58 ;  /* 0x000000003a0472ca */ /* 0x000fe400000e0000 */
[----:B------:R-:W-:-:S13]  /*0890*/  R2UR UR5, R59 ;  /* 0x000000003b0572ca */ /* 0x000fda00000e0000 */
[----:B0-----:R0:W2:Y:S01]  /*08a0*/  LDG.E.64 R4, desc[UR4][R28.64+0x8] ;  /* 0x000008041c047981 */ /* 0x0010a2000c1e1b00 */
[----:B------:R-:W1:Y:S01]  /*08b0*/  MUFU.RCP64H R7, R13 ;  /* 0x0000000d00077308 */ /* 0x000e620000001800 */
[----:B------:R-:W-:Y:S01]  /*08c0*/  IMAD.MOV.U32 R6, RZ, RZ, 0x1 ;  /* 0x00000001ff067424 */ /* 0x000fe200078e00ff */
[----:B0-----:R-:W-:-:S05]  /*08d0*/  DADD R28, RZ, R2 ;  /* 0x00000000ff1c7229 */ /* 0x001fca0000000002 */
[----:B-1----:R-:W-:-:S08]  /*08e0*/  DFMA R30, R6, -R12, 1 ;  /* 0x3ff00000061e742b */ /* 0x002fd0000000080c */
        /* <DEDUP_REMOVED lines=16> */
[----:B------:R-:W-:Y:S01]  /*09f0*/  MOV R4, R52 ;  /* 0x0000003400047202 */ /* 0x000fe20000000f00 */
[----:B------:R-:W-:-:S07]  /*0a00*/  IMAD.MOV.U32 R5, RZ, RZ, R53 ;  /* 0x000000ffff057224 */ /* 0x000fce00078e0035 */
.L_x_7:
        /* <DEDUP_REMOVED lines=26> */
.L_x_8:
[----:B------:R-:W-:-:S11]  /*0bb0*/  DADD R32, RZ, R2 ;  /* 0x00000000ff207229 */ /* 0x000fd60000000002 */
.L_x_5:
[----:B------:R-:W-:Y:S05]  /*0bc0*/  BSYNC.RECONVERGENT B1 ;  /* 0x0000000000017941 */ /* 0x000fea0003800200 */
.L_x_4:
[----:B------:R-:W0:Y:S02]  /*0bd0*/  LDCU UR4, c[0x3][0x10] ;  /* 0x00c00200ff0477ac */ /* 0x000e240008000800 */
[----:B0-----:R-:W-:-:S05]  /*0be0*/  IMAD.U32 R2, RZ, RZ, UR4 ;  /* 0x00000004ff027e24 */ /* 0x001fca000f8e00ff */
[----:B------:R-:W-:-:S13]  /*0bf0*/  ISETP.GE.U32.AND P0, PT, R18, R2, PT ;  /* 0x000000021200720c */ /* 0x000fda0003f06070 */
[----:B------:R-:W-:Y:S05]  /*0c00*/  @P0 BRA `(.L_x_9) ;  /* 0x0000002400f00947 */ /* 0x000fea0003800000 */
[----:B------:R-:W-:Y:S01]  /*0c10*/  ISETP.GE.U32.AND P0, PT, R37, R2, PT ;  /* 0x000000022500720c */ /* 0x000fe20003f06070 */
[----:B------:R-:W-:Y:S01]  /*0c20*/  VIADD R2, R36, 0xffffffff ;  /* 0xffffffff24027836 */ /* 0x000fe20000000000 */
[----:B------:R-:W-:Y:S01]  /*0c30*/  BSSY.RECONVERGENT B1, `(.L_x_10) ;  /* 0x00000cf000017945 */ /* 0x000fe20003800200 */
[----:B------:R-:W-:-:S10]  /*0c40*/  MOV R46, R18 ;  /* 0x00000012002e7202 */ /* 0x000fd40000000f00 */
[----:B------:R-:W-:-:S05]  /*0c50*/  @P0 IMAD.MOV R2, RZ, RZ, R36 ;  /* 0x000000ffff020224 */ /* 0x000fca00078e0224 */
[----:B------:R-:W-:-:S04]  /*0c60*/  LOP3.LUT R2, R2, 0x1, RZ, 0xc0, !PT ;  /* 0x0000000102027812 */ /* 0x000fc800078ec0ff */
[----:B------:R-:W-:-:S13]  /*0c70*/  ISETP.NE.U32.AND P0, PT, R2, 0x1, PT ;  /* 0x000000010200780c */ /* 0x000fda0003f05070 */
[----:B------:R-:W-:Y:S05]  /*0c80*/  @!P0 BRA `(.L_x_11) ;  /* 0x0000000c00248947 */ /* 0x000fea0003800000 */
[----:B------:R-:W-:Y:S01]  /*0c90*/  ISETP.NE.AND P0, PT, R19, R18, PT ;  /* 0x000000121300720c */ /* 0x000fe20003f05270 */
[----:B------:R-:W-:-:S12]  /*0ca0*/  IMAD.MOV.U32 R46, RZ, RZ, R37 ;  /* 0x000000ffff2e7224 */ /* 0x000fd800078e0025 */
[----:B------:R-:W-:Y:S05]  /*0cb0*/  @!P0 BRA `(.L_x_11) ;  /* 0x0000000c00188947 */ /* 0x000fea0003800000 */
[C---:B------:R-:W-:Y:S02]  /*0cc0*/  R2UR UR6, R58.reuse ;  /* 0x000000003a0672ca */ /* 0x040fe400000e0000 */
[C---:B------:R-:W-:Y:S02]  /*0cd0*/  R2UR UR7, R59.reuse ;  /* 0x000000003b0772ca */ /* 0x040fe400000e0000 */
[----:B------:R-:W-:Y:S02]  /*0ce0*/  R2UR UR4, R58 ;  /* 0x000000003a0472ca */ /* 0x000fe400000e0000 */
[----:B------:R-:W-:-:S09]  /*0cf0*/  R2UR UR5, R59 ;  /* 0x000000003b0572ca */ /* 0x000fd200000e0000 */
[----:B------:R-:W2:Y:S04]  /*0d00*/  LDG.E.64 R4, desc[UR6][R14.64] ;  /* 0x000000060e047981 */ /* 0x000ea8000c1e1b00 */
[----:B------:R-:W3:Y:S04]  /*0d10*/  LDG.E.64 R2, desc[UR4][R10.64] ;  /* 0x000000040a027981 */ /* 0x000ee8000c1e1b00 */
[----:B------:R-:W4:Y:S01]  /*0d20*/  LDG.E.64 R66, desc[UR6][R20.64] ;  /* 0x0000000614427981 */ /* 0x000f22000c1e1b00 */
[----:B------:R-:W-:Y:S01]  /*0d30*/  IMAD.MOV.U32 R40, RZ, RZ, 0x0 ;  /* 0x00000000ff287424 */ /* 0x000fe200078e00ff */
[----:B------:R-:W-:Y:S01]  /*0d40*/  BSSY.RECONVERGENT B0, `(.L_x_12) ;  /* 0x000001a000007945 */ /* 0x000fe20003800200 */
[----:B------:R-:W-:Y:S01]  /*0d50*/  IMAD.MOV.U32 R41, RZ, RZ, 0x3fd80000 ;  /* 0x3fd80000ff297424 */ /* 0x000fe200078e00ff */
[----:B--2--5:R-:W-:-:S02]  /*0d60*/  DADD R4, -R24, R4 ;  /* 0x0000000018047229 */ /* 0x024fc40000000104 */
[----:B---3--:R-:W-:-:S06]  /*0d70*/  DADD R2, -R22, R2 ;  /* 0x0000000016027229 */ /* 0x008fcc0000000102 */
[----:B------:R-:W-:Y:S02]  /*0d80*/  DMUL R6, R4, R4 ;  /* 0x0000000404067228 */ /* 0x000fe40000000000 */
[----:B----4-:R-:W-:-:S06]  /*0d90*/  DADD R66, -R26, R66 ;  /* 0x000000001a427229 */ /* 0x010fcc0000000142 */
[----:B------:R-:W-:-:S08]  /*0da0*/  DFMA R6, R2, R2, R6 ;  /* 0x000000020206722b */ /* 0x000fd00000000006 */
[----:B------:R-:W-:-:S06]  /*0db0*/  DFMA R42, R66, R66, R6 ;  /* 0x00000042422a722b */ /* 0x000fcc0000000006 */
[----:B------:R-:W0:Y:S04]  /*0dc0*/  MUFU.RSQ64H R7, R43 ;  /* 0x0000002b00077308 */ /* 0x000e280000001c00 */
[----:B------:R-:W-:-:S05]  /*0dd0*/  VIADD R6, R43, 0xfcb00000 ;  /* 0xfcb000002b067836 */ /* 0x000fca0000000000 */
[----:B------:R-:W-:Y:S01]  /*0de0*/  ISETP.GE.U32.AND P0, PT, R6, 0x7ca00000, PT ;  /* 0x7ca000000600780c */ /* 0x000fe20003f06070 */
[----:B0-----:R-:W-:-:S08]  /*0df0*/  DMUL R38, R6, R6 ;  /* 0x0000000606267228 */ /* 0x001fd00000000000 */
[----:B------:R-:W-:-:S08]  /*0e00*/  DFMA R38, R42, -R38, 1 ;  /* 0x3ff000002a26742b */ /* 0x000fd00000000826 */
[----:B------:R-:W-:Y:S02]  /*0e10*/  DFMA R40, R38, R40, 0.5 ;  /* 0x3fe000002628742b */ /* 0x000fe40000000028 */
[----:B------:R-:W-:-:S08]  /*0e20*/  DMUL R38, R6, R38 ;  /* 0x0000002606267228 */ /* 0x000fd00000000000 */
[----:B------:R-:W-:-:S08]  /*0e30*/  DFMA R40, R40, R38, R6 ;  /* 0x000000262828722b */ /* 0x000fd00000000006 */
[----:B------:R-:W-:Y:S02]  /*0e40*/  DMUL R44, R42, R40 ;  /* 0x000000282a2c7228 */ /* 0x000fe40000000000 */
[----:B------:R-:W-:Y:S02]  /*0e50*/  VIADD R39, R41, 0xfff00000 ;  /* 0xfff0000029277836 */ /* 0x000fe40000000000 */
[----:B------:R-:W-:-:S04]  /*0e60*/  IMAD.MOV.U32 R38, RZ, RZ, R40 ;  /* 0x000000ffff267224 */ /* 0x000fc800078e0028 */
[----:B------:R-:W-:-:S08]  /*0e70*/  DFMA R48, R44, -R44, R42 ;  /* 0x8000002c2c30722b */ /* 0x000fd0000000002a */
[----:B------:R-:W-:Y:S01]  /*0e80*/  DFMA R68, R48, R38, R44 ;  /* 0x000000263044722b */ /* 0x000fe2000000002c */
[----:B------:R-:W-:Y:S10]  /*0e90*/  @!P0 BRA `(.L_x_13) ;  /* 0x0000000000108947 */ /* 0x000ff40003800000 */
[----:B------:R-:W-:Y:S01]  /*0ea0*/  IMAD.MOV.U32 R38, RZ, RZ, R6 ;  /* 0x000000ffff267224 */ /* 0x000fe200078e0006 */
[----:B------:R-:W-:Y:S01]  /*0eb0*/  MOV R47, 0xee0 ;  /* 0x00000ee0002f7802 */ /* 0x000fe20000000f00 */
[----:B------:R-:W-:-:S07]  /*0ec0*/  IMAD.MOV.U32 R41, RZ, RZ, R39 ;  /* 0x000000ffff297224 */ /* 0x000fce00078e0027 */
[----:B------:R-:W-:Y:S05]  /*0ed0*/  CALL.REL.NOINC `($__internal_2_$__cuda_sm20_dsqrt_rn_f64_mediumpath_v1) ;  /* 0x0000004000447944 */ /* 0x000fea0003c00000 */
.L_x_13:
[----:B------:R-:W-:Y:S05]  /*0ee0*/  BSYNC.RECONVERGENT B0 ;  /* 0x0000000000007941 */ /* 0x000fea0003800200 */
.L_x_12:
[----:B------:R-:W0:Y:S01]  /*0ef0*/  MUFU.RCP64H R7, R69 ;  /* 0x0000004500077308 */ /* 0x000e220000001800 */
[----:B------:R-:W-:Y:S01]  /*0f00*/  IMAD.MOV.U32 R6, RZ, RZ, 0x1 ;  /* 0x00000001ff067424 */ /* 0x000fe200078e00ff */
[----:B------:R-:W-:Y:S01]  /*0f10*/  FSETP.GEU.AND P1, PT, |R3|, 6.5827683646048100446e-37, PT ;  /* 0x036000000300780b */ /* 0x000fe20003f2e200 */
[-C--:B------:R-:W-:Y:S01]  /*0f20*/  DMUL R60, R68, R68.reuse ;  /* 0x00000044443c7228 */ /* 0x080fe20000000000 */
[----:B------:R-:W-:Y:S07]  /*0f30*/  BSSY.RECONVERGENT B2, `(.L_x_14) ;  /* 0x0000015000027945 */ /* 0x000fee0003800200 */
[----:B------:R-:W-:-:S02]  /*0f40*/  DMUL R60, R60, R68 ;  /* 0x000000443c3c7228 */ /* 0x000fc40000000000 */
[----:B0-----:R-:W-:-:S08]  /*0f50*/  DFMA R38, R6, -R68, 1 ;  /* 0x3ff000000626742b */ /* 0x001fd00000000844 */
[----:B------:R-:W-:-:S08]  /*0f60*/  DFMA R38, R38, R38, R38 ;  /* 0x000000262626722b */ /* 0x000fd00000000026 */
[----:B------:R-:W-:-:S08]  /*0f70*/  DFMA R38, R6, R38, R6 ;  /* 0x000000260626722b */ /* 0x000fd00000000006 */
[----:B------:R-:W-:-:S08]  /*0f80*/  DFMA R6, R38, -R68, 1 ;  /* 0x3ff000002606742b */ /* 0x000fd00000000844 */
[----:B------:R-:W-:-:S08]  /*0f90*/  DFMA R6, R38, R6, R38 ;  /* 0x000000062606722b */ /* 0x000fd00000000026 */
[----:B------:R-:W-:-:S08]  /*0fa0*/  DMUL R38, R2, R6 ;  /* 0x0000000602267228 */ /* 0x000fd00000000000 */
[----:B------:R-:W-:-:S08]  /*0fb0*/  DFMA R40, R38, -R68, R2 ;  /* 0x800000442628722b */ /* 0x000fd00000000002 */
[----:B------:R-:W-:-:S10]  /*0fc0*/  DFMA R6, R6, R40, R38 ;  /* 0x000000280606722b */ /* 0x000fd40000000026 */
[----:B------:R-:W-:-:S05]  /*0fd0*/  FFMA R38, RZ, R69, R7 ;  /* 0x00000045ff267223 */ /* 0x000fca0000000007 */
[----:B------:R-:W-:-:S13]  /*0fe0*/  FSETP.GT.AND P0, PT, |R38|, 1.469367938527859385e-39, PT ;  /* 0x001000002600780b */ /* 0x000fda0003f04200 */
[----:B------:R-:W-:Y:S05]  /*0ff0*/  @P0 BRA P1, `(.L_x_15) ;  /* 0x0000000000200947 */ /* 0x000fea0000800000 */
[----:B------:R-:W-:Y:S01]  /*1000*/  MOV R44, R2 ;  /* 0x00000002002c7202 */ /* 0x000fe20000000f00 */
[----:B------:R-:W-:Y:S01]  /*1010*/  IMAD.MOV.U32 R45, RZ, RZ, R3 ;  /* 0x000000ffff2d7224 */ /* 0x000fe200078e0003 */
[----:B------:R-:W-:Y:S01]  /*1020*/  MOV R48, 0x1060 ;  /* 0x0000106000307802 */ /* 0x000fe20000000f00 */
[----:B------:R-:W-:Y:S02]  /*1030*/  IMAD.MOV.U32 R38, RZ, RZ, R68 ;  /* 0x000000ffff267224 */ /* 0x000fe400078e0044 */
[----:B------:R-:W-:-:S07]  /*1040*/  IMAD.MOV.U32 R39, RZ, RZ, R69 ;  /* 0x000000ffff277224 */ /* 0x000fce00078e0045 */
[----:B------:R-:W-:Y:S05]  /*1050*/  CALL.REL.NOINC `($__internal_1_$__cuda_sm20_div_rn_f64_full) ;  /* 0x00000038007c7944 */ /* 0x000fea0003c00000 */
[----:B------:R-:W-:Y:S02]  /*1060*/  IMAD.MOV.U32 R6, RZ, RZ, R52 ;  /* 0x000000ffff067224 */ /* 0x000fe400078e0034 */
[----:B------:R-:W-:-:S07]  /*1070*/  IMAD.MOV.U32 R7, RZ, RZ, R53 ;  /* 0x000000ffff077224 */ /* 0x000fce00078e0035 */
.L_x_15:
[----:B------:R-:W-:Y:S05]  /*1080*/  BSYNC.RECONVERGENT B2 ;  /* 0x0000000000027941 */ /* 0x000fea0003800200 */
.L_x_14:
[----:B------:R-:W0:Y:S01]  /*1090*/  MUFU.RCP64H R3, R69 ;  /* 0x0000004500037308 */ /* 0x000e220000001800 */
[----:B------:R-:W-:Y:S01]  /*10a0*/  IMAD.MOV.U32 R2, RZ, RZ, 0x1 ;  /* 0x00000001ff027424 */ /* 0x000fe200078e00ff */
[----:B------:R-:W-:Y:S01]  /*10b0*/  FSETP.GEU.AND P1, PT, |R5|, 6.5827683646048100446e-37, PT ;  /* 0x036000000500780b */ /* 0x000fe20003f2e200 */
[----:B------:R-:W-:Y:S04]  /*10c0*/  BSSY.RECONVERGENT B2, `(.L_x_16) ;  /* 0x0000014000027945 */ /* 0x000fe80003800200 */
        /* <DEDUP_REMOVED lines=11> */
[----:B------:R-:W-:Y:S01]  /*1180*/  IMAD.MOV.U32 R44, RZ, RZ, R4 ;  /* 0x000000ffff2c7224 */ /* 0x000fe200078e0004 */
[----:B------:R-:W-:Y:S01]  /*1190*/  MOV R39, R69 ;  /* 0x0000004500277202 */ /* 0x000fe20000000f00 */
[----:B------:R-:W-:Y:S01]  /*11a0*/  IMAD.MOV.U32 R45, RZ, RZ, R5 ;  /* 0x000000ffff2d7224 */ /* 0x000fe200078e0005 */
[----:B------:R-:W-:Y:S01]  /*11b0*/  MOV R48, 0x11e0 ;  /* 0x000011e000307802 */ /* 0x000fe20000000f00 */
[----:B------:R-:W-:-:S07]  /*11c0*/  IMAD.MOV.U32 R38, RZ, RZ, R68 ;  /* 0x000000ffff267224 */ /* 0x000fce00078e0044 */
[----:B------:R-:W-:Y:S05]  /*11d0*/  CALL.REL.NOINC `($__internal_1_$__cuda_sm20_div_rn_f64_full) ;  /* 0x00000038001c7944 */ /* 0x000fea0003c00000 */
[----:B------:R-:W-:Y:S02]  /*11e0*/  IMAD.MOV.U32 R2, RZ, RZ, R52 ;  /* 0x000000ffff027224 */ /* 0x000fe400078e0034 */
[----:B------:R-:W-:-:S07]  /*11f0*/  IMAD.MOV.U32 R3, RZ, RZ, R53 ;  /* 0x000000ffff037224 */ /* 0x000fce00078e0035 */
.L_x_17:
[----:B------:R-:W-:Y:S05]  /*1200*/  BSYNC.RECONVERGENT B2 ;  /* 0x0000000000027941 */ /* 0x000fea0003800200 */
.L_x_16:
        /* <DEDUP_REMOVED lines=16> */
[----:B------:R-:W-:Y:S01]  /*1310*/  MOV R48, 0x1360 ;  /* 0x0000136000307802 */ /* 0x000fe20000000f00 */
[----:B------:R-:W-:Y:S02]  /*1320*/  IMAD.MOV.U32 R45, RZ, RZ, R67 ;  /* 0x000000ffff2d7224 */ /* 0x000fe400078e0043 */
[----:B------:R-:W-:Y:S02]  /*1330*/  IMAD.MOV.U32 R38, RZ, RZ, R68 ;  /* 0x000000ffff267224 */ /* 0x000fe400078e0044 */
[----:B------:R-:W-:-:S07]  /*1340*/  IMAD.MOV.U32 R39, RZ, RZ, R69 ;  /* 0x000000ffff277224 */ /* 0x000fce00078e0045 */
[----:B------:R-:W-:Y:S05]  /*1350*/  CALL.REL.NOINC `($__internal_1_$__cuda_sm20_div_rn_f64_full) ;  /* 0x0000003400bc7944 */ /* 0x000fea0003c00000 */
[----:B------:R-:W-:Y:S02]  /*1360*/  IMAD.MOV.U32 R4, RZ, RZ, R52 ;  /* 0x000000ffff047224 */ /* 0x000fe400078e0034 */
[----:B------:R-:W-:-:S07]  /*1370*/  IMAD.MOV.U32 R5, RZ, RZ, R53 ;  /* 0x000000ffff057224 */ /* 0x000fce00078e0035 */
.L_x_19:
[----:B------:R-:W-:Y:S05]  /*1380*/  BSYNC.RECONVERGENT B2 ;  /* 0x0000000000027941 */ /* 0x000fea0003800200 */
.L_x_18:
[----:B------:R-:W0:Y:S01]  /*1390*/  LDC.64 R48, c[0x0][0x398] ;  /* 0x0000e600ff307b82 */ /* 0x000e220000000a00 */
[C---:B------:R-:W-:Y:S02]  /*13a0*/  R2UR UR6, R58.reuse ;  /* 0x000000003a0672ca */ /* 0x040fe400000e0000 */
[C---:B------:R-:W-:Y:S02]  /*13b0*/  R2UR UR7, R59.reuse ;  /* 0x000000003b0772ca */ /* 0x040fe400000e0000 */
[----:B------:R-:W-:Y:S02]  /*13c0*/  R2UR UR4, R58 ;  /* 0x000000003a0472ca */ /* 0x000fe400000e0000 */
[----:B------:R-:W-:-:S09]  /*13d0*/  R2UR UR5, R59 ;  /* 0x000000003b0572ca */ /* 0x000fd200000e0000 */
[----:B0-----:R-:W2:Y:S04]  /*13e0*/  LDG.E.64 R68, desc[UR6][R48.64+0x8] ;  /* 0x0000080630447981 */ /* 0x001ea8000c1e1b00 */
[----:B------:R-:W3:Y:S04]  /*13f0*/  LDG.E.64 R38, desc[UR4][R48.64] ;  /* 0x0000000430267981 */ /* 0x000ee8000c1e1b00 */
[----:B------:R-:W4:Y:S01]  /*1400*/  LDG.E.64 R66, desc[UR6][R48.64+0x10] ;  /* 0x0000100630427981 */ /* 0x000f22000c1e1b00 */
[----:B------:R-:W0:Y:S01]  /*1410*/  MUFU.RCP64H R43, R61 ;  /* 0x0000003d002b7308 */ /* 0x000e220000001800 */
[----:B------:R-:W-:Y:S01]  /*1420*/  HFMA2 R42, -RZ, RZ, 0, 5.9604644775390625e-08 ;  /* 0x00000001ff2a7431 */ /* 0x000fe200000001ff */
[----:B------:R-:W-:Y:S05]  /*1430*/  BSSY.RECONVERGENT B2, `(.L_x_20) ;  /* 0x0000019000027945 */ /* 0x000fea0003800200 */
[----:B0-----:R-:W-:-:S08]  /*1440*/  DFMA R44, -R60, R42, 1 ;  /* 0x3ff000003c2c742b */ /* 0x001fd0000000012a */
[----:B------:R-:W-:-:S08]  /*1450*/  DFMA R44, R44, R44, R44 ;  /* 0x0000002c2c2c722b */ /* 0x000fd0000000002c */
[----:B------:R-:W-:Y:S02]  /*1460*/  DFMA R44, R42, R44, R42 ;  /* 0x0000002c2a2c722b */ /* 0x000fe4000000002a */
[----:B--2---:R-:W-:-:S08]  /*1470*/  DMUL R40, R68, R2 ;  /* 0x0000000244287228 */ /* 0x004fd00000000000 */
[----:B---3--:R-:W-:Y:S02]  /*1480*/  DFMA R40, R38, R6, R40 ;  /* 0x000000062628722b */ /* 0x008fe40000000028 */
[----:B------:R-:W-:-:S06]  /*1490*/  DMUL R6, R6, 3 ;  /* 0x4008000006067828 */ /* 0x000fcc0000000000 */
[----:B----4-:R-:W-:Y:S02]  /*14a0*/  DFMA R70, R66, R4, R40 ;  /* 0x000000044246722b */ /* 0x010fe40000000028 */
[----:B------:R-:W-:-:S06]  /*14b0*/  DFMA R40, -R60, R44, 1 ;  /* 0x3ff000003c28742b */ /* 0x000fcc000000012c */
[----:B------:R-:W-:Y:S02]  /*14c0*/  DFMA R6, R70, R6, -R38 ;  /* 0x000000064606722b */ /* 0x000fe40000000826 */
[----:B------:R-:W-:-:S06]  /*14d0*/  DFMA R40, R44, R40, R44 ;  /* 0x000000282c28722b */ /* 0x000fcc000000002c */
[----:B------:R-:W-:-:S08]  /*14e0*/  DMUL R44, R8, R6 ;  /* 0x00000006082c7228 */ /* 0x000fd00000000000 */
[----:B------:R-:W-:Y:S02]  /*14f0*/  DMUL R6, R44, R40 ;  /* 0x000000282c067228 */ /* 0x000fe40000000000 */
[----:B------:R-:W-:-:S06]  /*1500*/  FSETP.GEU.AND P1, PT, |R45|, 6.5827683646048100446e-37, PT ;  /* 0x036000002d00780b */ /* 0x000fcc0003f2e200 */
[----:B------:R-:W-:-:S08]  /*1510*/  DFMA R38, -R60, R6, R44 ;  /* 0x000000063c26722b */ /* 0x000fd0000000012c */
[----:B------:R-:W-:-:S10]  /*1520*/  DFMA R6, R40, R38, R6 ;  /* 0x000000262806722b */ /* 0x000fd40000000006 */
[----:B------:R-:W-:-:S05]  /*1530*/  FFMA R38, RZ, R61, R7 ;  /* 0x0000003dff267223 */ /* 0x000fca0000000007 */
[----:B------:R-:W-:-:S13]  /*1540*/  FSETP.GT.AND P0, PT, |R38|, 1.469367938527859385e-39, PT ;  /* 0x001000002600780b */ /* 0x000fda0003f04200 */
[----:B------:R-:W-:Y:S05]  /*1550*/  @P0 BRA P1, `(.L_x_21) ;  /* 0x0000000000180947 */ /* 0x000fea0000800000 */
[----:B------:R-:W-:Y:S01]  /*1560*/  IMAD.MOV.U32 R38, RZ, RZ, R60 ;  /* 0x000000ffff267224 */ /* 0x000fe200078e003c */
[----:B------:R-:W-:Y:S01]  /*1570*/  MOV R48, 0x15a0 ;  /* 0x000015a000307802 */ /* 0x000fe20000000f00 */
[----:B------:R-:W-:-:S07]  /*1580*/  IMAD.MOV.U32 R39, RZ, RZ, R61 ;  /* 0x000000ffff277224 */ /* 0x000fce00078e003d */
[----:B------:R-:W-:Y:S05]  /*1590*/  CALL.REL.NOINC `($__internal_1_$__cuda_sm20_div_rn_f64_full) ;  /* 0x00000034002c7944 */ /* 0x000fea0003c00000 */
[----:B------:R-:W-:Y:S02]  /*15a0*/  IMAD.MOV.U32 R6, RZ, RZ, R52 ;  /* 0x000000ffff067224 */ /* 0x000fe400078e0034 */
[----:B------:R-:W-:-:S07]  /*15b0*/  IMAD.MOV.U32 R7, RZ, RZ, R53 ;  /* 0x000000ffff077224 */ /* 0x000fce00078e0035 */
.L_x_21:
[----:B------:R-:W-:Y:S05]  /*15c0*/  BSYNC.RECONVERGENT B2 ;  /* 0x0000000000027941 */ /* 0x000fea0003800200 */
.L_x_20:
[----:B------:R-:W0:Y:S01]  /*15d0*/  MUFU.RCP64H R39, R61 ;  /* 0x0000003d00277308 */ /* 0x000e220000001800 */
[----:B------:R-:W-:Y:S01]  /*15e0*/  IMAD.MOV.U32 R38, RZ, RZ, 0x1 ;  /* 0x00000001ff267424 */ /* 0x000fe200078e00ff */
[----:B------:R-:W-:Y:S01]  /*15f0*/  DMUL R2, R2, 3 ;  /* 0x4008000002027828 */ /* 0x000fe20000000000 */
[----:B------:R-:W-:Y:S01]  /*1600*/  BSSY.RECONVERGENT B2, `(.L_x_22) ;  /* 0x0000016000027945 */ /* 0x000fe20003800200 */
[----:B------:R-:W-:-:S06]  /*1610*/  DADD R28, R28, R6 ;  /* 0x000000001c1c7229 */ /* 0x000fcc0000000006 */
[----:B------:R-:W-:Y:S02]  /*1620*/  DFMA R2, R70, R2, -R68 ;  /* 0x000000024602722b */ /* 0x000fe40000000844 */
[----:B0-----:R-:W-:-:S06]  /*1630*/  DFMA R40, -R60, R38, 1 ;  /* 0x3ff000003c28742b */ /* 0x001fcc0000000126 */
[----:B------:R-:W-:Y:S02]  /*1640*/  DMUL R44, R8, R2 ;  /* 0x00000002082c7228 */ /* 0x000fe40000000000 */
[----:B------:R-:W-:-:S08]  /*1650*/  DFMA R40, R40, R40, R40 ;  /* 0x000000282828722b */ /* 0x000fd00000000028 */
[----:B------:R-:W-:Y:S01]  /*1660*/  FSETP.GEU.AND P1, PT, |R45|, 6.5827683646048100446e-37, PT ;  /* 0x036000002d00780b */ /* 0x000fe20003f2e200 */
[----:B------:R-:W-:-:S08]  /*1670*/  DFMA R40, R38, R40, R38 ;  /* 0x000000282628722b */ /* 0x000fd00000000026 */
[----:B------:R-:W-:-:S08]  /*1680*/  DFMA R38, -R60, R40, 1 ;  /* 0x3ff000003c26742b */ /* 0x000fd00000000128 */
[----:B------:R-:W-:-:S08]  /*1690*/  DFMA R40, R40, R38, R40 ;  /* 0x000000262828722b */ /* 0x000fd00000000028 */
[----:B------:R-:W-:-:S08]  /*16a0*/  DMUL R2, R40, R44 ;  /* 0x0000002c28027228 */ /* 0x000fd00000000000 */
        /* <DEDUP_REMOVED lines=11> */
.L_x_23:
[----:B------:R-:W-:Y:S05]  /*1760*/  BSYNC.RECONVERGENT B2 ;  /* 0x0000000000027941 */ /* 0x000fea0003800200 */
.L_x_22:
[----:B------:R-:W0:Y:S01]  /*1770*/  MUFU.RCP64H R7, R61 ;  /* 0x0000003d00077308 */ /* 0x000e220000001800 */
[----:B------:R-:W-:Y:S01]  /*1780*/  MOV R6, 0x1 ;  /* 0x0000000100067802 */ /* 0x000fe20000000f00 */
        /* <DEDUP_REMOVED lines=23> */
.L_x_25:
[----:B------:R-:W-:Y:S05]  /*1900*/  BSYNC.RECONVERGENT B2 ;  /* 0x0000000000027941 */ /* 0x000fea0003800200 */
.L_x_24:
[----:B------:R-:W-:-:S11]  /*1910*/  DADD R32, R32, R4 ;  /* 0x0000000020207229 */ /* 0x000fd60000000004 */
.L_x_11:
[----:B------:R-:W-:Y:S05]  /*1920*/  BSYNC.RECONVERGENT B1 ;  /* 0x0000000000017941 */ /* 0x000fea0003800200 */
.L_x_10:
[----:B------:R-:W0:Y:S02]  /*1930*/  LDCU UR4, c[0x3][0x10] ;  /* 0x00c00200ff0477ac */ /* 0x000e240008000800 */
[----:B0-----:R-:W-:-:S05]  /*1940*/  IMAD.U32 R2, RZ, RZ, UR4 ;  /* 0x00000004ff027e24 */ /* 0x001fca000f8e00ff */
[----:B------:R-:W-:-:S04]  /*1950*/  ISETP.GE.U32.AND P0, PT, R37, R2, PT ;  /* 0x000000022500720c */ /* 0x000fc80003f06070 */
[----:B------:R-:W-:-:S04]  /*1960*/  SEL R3, RZ, 0xffffffff, P0 ;  /* 0xffffffffff037807 */ /* 0x000fc80000000000 */
[----:B------:R-:W-:-:S13]  /*1970*/  ISETP.NE.AND P0, PT, R36, R3, PT ;  /* 0x000000032400720c */ /* 0x000fda0003f05270 */
[----:B------:R-:W-:Y:S05]  /*1980*/  @!P0 BRA `(.L_x_9) ;  /* 0x0000001800908947 */ /* 0x000fea0003800000 */
.L_x_58:
[----:B------:R-:W-:Y:S01]  /*1990*/  ISETP.NE.AND P0, PT, R19, R46, PT ;  /* 0x0000002e1300720c */ /* 0x000fe20003f05270 */
[----:B------:R-:W-:-:S12]  /*19a0*/  BSSY.RECONVERGENT B1, `(.L_x_26) ;  /* 0x00000cd000017945 */ /* 0x000fd80003800200 */
[----:B------:R-:W-:Y:S05]  /*19b0*/  @!P0 BRA `(.L_x_27) ;  /* 0x0000000c002c8947 */ /* 0x000fea0003800000 */
[----:B------:R-:W0:Y:S01]  /*19c0*/  LDC.64 R38, c[0x0][0x388] ;  /* 0x0000e200ff267b82 */ /* 0x000e220000000a00 */
[C---:B------:R-:W-:Y:S02]  /*19d0*/  R2UR UR6, R58.reuse ;  /* 0x000000003a0672ca */ /* 0x040fe400000e0000 */
[C---:B------:R-:W-:Y:S02]  /*19e0*/  R2UR UR7, R59.reuse ;  /* 0x000000003b0772ca */ /* 0x040fe400000e0000 */
[----:B------:R-:W-:Y:S02]  /*19f0*/  R2UR UR4, R58 ;  /* 0x000000003a0472ca */ /* 0x000fe400000e0000 */
[----:B------:R-:W-:Y:S01]  /*1a00*/  R2UR UR5, R59 ;  /* 0x000000003b0572ca */ /* 0x000fe200000e0000 */
[----:B------:R-:W1:Y:S08]  /*1a10*/  LDC.64 R6, c[0x0][0x380] ;  /* 0x0000e000ff067b82 */ /* 0x000e700000000a00 */
[----:B------:R-:W2:Y:S01]  /*1a20*/  LDC.64 R40, c[0x0][0x390] ;  /* 0x0000e400ff287b82 */ /* 0x000ea20000000a00 */
[----:B0-----:R-:W-:-:S05]  /*1a30*/  IMAD.WIDE.U32 R38, R46, 0x8, R38 ;  /* 0x000000082e267825 */ /* 0x001fca00078e0026 */
[----:B------:R-:W3:Y:S01]  /*1a40*/  LDG.E.64 R4, desc[UR6][R38.64] ;  /* 0x0000000626047981 */ /* 0x000ee2000c1e1b00 */
[----:B-1----:R-:W-:-:S05]  /*1a50*/  IMAD.WIDE.U32 R6, R46, 0x8, R6 ;  /* 0x000000082e067825 */ /* 0x002fca00078e0006 */
[----:B------:R-:W4:Y:S01]  /*1a60*/  LDG.E.64 R2, desc[UR4][R6.64] ;  /* 0x0000000406027981 */ /* 0x000f22000c1e1b00 */
[----:B--2---:R-:W-:-:S06]  /*1a70*/  IMAD.WIDE.U32 R40, R46, 0x8, R40 ;  /* 0x000000082e287825 */ /* 0x004fcc00078e0028 */
[----:B------:R-:W2:Y:S01]  /*1a80*/  LDG.E.64 R40, desc[UR6][R40.64] ;  /* 0x0000000628287981 */ /* 0x000ea2000c1e1b00 */
[----:B------:R-:W-:Y:S01]  /*1a90*/  BSSY.RECONVERGENT B0, `(.L_x_28) ;  /* 0x000001a000007945 */ /* 0x000fe20003800200 */
[----:B---3-5:R-:W-:Y:S02]  /*1aa0*/  DADD R4, -R24, R4 ;  /* 0x0000000018047229 */ /* 0x028fe40000000104 */
[----:B----4-:R-:W-:-:S06]  /*1ab0*/  DADD R2, -R22, R2 ;  /* 0x0000000016027229 */ /* 0x010fcc0000000102 */
[----:B------:R-:W-:Y:S02]  /*1ac0*/  DMUL R42, R4, R4 ;  /* 0x00000004042a7228 */ /* 0x000fe40000000000 */
[----:B--2---:R-:W-:-:S06]  /*1ad0*/  DADD R66, -R26, R40 ;  /* 0x000000001a427229 */ /* 0x004fcc0000000128 */
[----:B------:R-:W-:Y:S01]  /*1ae0*/  DFMA R42, R2, R2, R42 ;  /* 0x00000002022a722b */ /* 0x000fe2000000002a */
[----:B------:R-:W-:Y:S02]  /*1af0*/  IMAD.MOV.U32 R40, RZ, RZ, 0x0 ;  /* 0x00000000ff287424 */ /* 0x000fe400078e00ff */
[----:B------:R-:W-:-:S05]  /*1b00*/  IMAD.MOV.U32 R41, RZ, RZ, 0x3fd80000 ;  /* 0x3fd80000ff297424 */ /* 0x000fca00078e00ff */
        /* <DEDUP_REMOVED lines=10> */
[----:B------:R-:W-:Y:S01]  /*1bb0*/  VIADD R7, R41, 0xfff00000 ;  /* 0xfff0000029077836 */ /* 0x000fe20000000000 */
[----:B------:R-:W-:-:S05]  /*1bc0*/  MOV R6, R40 ;  /* 0x0000002800067202 */ /* 0x000fca0000000f00 */
[----:B------:R-:W-:-:S08]  /*1bd0*/  DFMA R48, R44, -R44, R42 ;  /* 0x8000002c2c30722b */ /* 0x000fd0000000002a */
[----:B------:R-:W-:Y:S01]  /*1be0*/  DFMA R68, R48, R6, R44 ;  /* 0x000000063044722b */ /* 0x000fe2000000002c */
[----:B------:R-:W-:Y:S10]  /*1bf0*/  @!P0 BRA `(.L_x_29) ;  /* 0x00000000000c8947 */ /* 0x000ff40003800000 */
[----:B------:R-:W-:Y:S01]  /*1c00*/  IMAD.MOV.U32 R41, RZ, RZ, R7 ;  /* 0x000000ffff297224 */ /* 0x000fe200078e0007 */
[----:B------:R-:W-:-:S07]  /*1c10*/  MOV R47, 0x1c30 ;  /* 0x00001c30002f7802 */ /* 0x000fce0000000f00 */
[----:B------:R-:W-:Y:S05]  /*1c20*/  CALL.REL.NOINC `($__internal_2_$__cuda_sm20_dsqrt_rn_f64_mediumpath_v1) ;  /* 0x0000003000f07944 */ /* 0x000fea0003c00000 */
.L_x_29:
[----:B------:R-:W-:Y:S05]  /*1c30*/  BSYNC.RECONVERGENT B0 ;  /* 0x0000000000007941 */ /* 0x000fea0003800200 */
.L_x_28:
        /* <DEDUP_REMOVED lines=25> */
.L_x_31:
[----:B------:R-:W-:Y:S05]  /*1dd0*/  BSYNC.RECONVERGENT B2 ;  /* 0x0000000000027941 */ /* 0x000fea0003800200 */
.L_x_30:
        /* <DEDUP_REMOVED lines=23> */
.L_x_33:
[----:B------:R-:W-:Y:S05]  /*1f50*/  BSYNC.RECONVERGENT B2 ;  /* 0x0000000000027941 */ /* 0x000fea0003800200 */
.L_x_32:
        /* <DEDUP_REMOVED lines=23> */
.L_x_35:
[----:B------:R-:W-:Y:S05]  /*20d0*/  BSYNC.RECONVERGENT B2 ;  /* 0x0000000000027941 */ /* 0x000fea0003800200 */
.L_x_34:
        /* <DEDUP_REMOVED lines=9> */
[----:B------:R-:W-:Y:S01]  /*2170*/  IMAD.MOV.U32 R42, RZ, RZ, 0x1 ;  /* 0x00000001ff2a7424 */ /* 0x000fe200078e00ff */
        /* <DEDUP_REMOVED lines=25> */
.L_x_37:
[----:B------:R-:W-:Y:S05]  /*2310*/  BSYNC.RECONVERGENT B2 ;  /* 0x0000000000027941 */ /* 0x000fea0003800200 */
.L_x_36:
        /* <DEDUP_REMOVED lines=20> */
[----:B------:R-:W-:Y:S02]  /*2460*/  MOV R39, R61 ;  /* 0x0000003d00277202 */ /* 0x000fe40000000f00 */
[----:B------:R-:W-:-:S07]  /*2470*/  MOV R48, 0x2490 ;  /* 0x0000249000307802 */ /* 0x000fce0000000f00 */
[----:B------:R-:W-:Y:S05]  /*2480*/  CALL.REL.NOINC `($__internal_1_$__cuda_sm20_div_rn_f64_full) ;  /* 0x0000002400707944 */ /* 0x000fea0003c00000 */
[----:B------:R-:W-:Y:S02]  /*2490*/  IMAD.MOV.U32 R2, RZ, RZ, R52 ;  /* 0x000000ffff027224 */ /* 0x000fe400078e0034 */
[----:B------:R-:W-:-:S07]  /*24a0*/  IMAD.MOV.U32 R3, RZ, RZ, R53 ;  /* 0x000000ffff037224 */ /* 0x000fce00078e0035 */
.L_x_39:
[----:B------:R-:W-:Y:S05]  /*24b0*/  BSYNC.RECONVERGENT B2 ;  /* 0x0000000000027941 */ /* 0x000fea0003800200 */
.L_x_38:
        /* <DEDUP_REMOVED lines=25> */
.L_x_41:
[----:B------:R-:W-:Y:S05]  /*2650*/  BSYNC.RECONVERGENT B2 ;  /* 0x0000000000027941 */ /* 0x000fea0003800200 */
.L_x_40:
[----:B------:R-:W-:-:S11]  /*2660*/  DADD R32, R32, R4 ;  /* 0x0000000020207229 */ /* 0x000fd60000000004 */
.L_x_27:
[----:B------:R-:W-:Y:S05]  /*2670*/  BSYNC.RECONVERGENT B1 ;  /* 0x0000000000017941 */ /* 0x000fea0003800200 */
.L_x_26:
[----:B------:R-:W-:Y:S01]  /*2680*/  IMAD.IADD R46, R17, 0x1, R46 ;  /* 0x00000001112e7824 */ /* 0x000fe200078e022e */
[----:B------:R-:W-:Y:S04]  /*2690*/  BSSY.RECONVERGENT B1, `(.L_x_42) ;  /* 0x00000ce000017945 */ /* 0x000fe80003800200 */
[----:B------:R-:W-:-:S13]  /*26a0*/  ISETP.NE.AND P0, PT, R19, R46, PT ;  /* 0x0000002e1300720c */ /* 0x000fda0003f05270 */
        /* <DEDUP_REMOVED lines=20> */
[----:B------:R-:W-:Y:S01]  /*27f0*/  MOV R40, 0x0 ;  /* 0x0000000000287802 */ /* 0x000fe20000000f00 */
[----:B------:R-:W-:-:S06]  /*2800*/  IMAD.MOV.U32 R41, RZ, RZ, 0x3fd80000 ;  /* 0x3fd80000ff297424 */ /* 0x000fcc00078e00ff */
        /* <DEDUP_REMOVED lines=16> */
[----:B------:R-:W-:-:S07]  /*2910*/  MOV R47, 0x2930 ;  /* 0x00002930002f7802 */ /* 0x000fce0000000f00 */
[----:B------:R-:W-:Y:S05]  /*2920*/  CALL.REL.NOINC `($__internal_2_$__cuda_sm20_dsqrt_rn_f64_mediumpath_v1) ;  /* 0x0000002400b07944 */ /* 0x000fea0003c00000 */
.L_x_45:
[----:B------:R-:W-:Y:S05]  /*2930*/  BSYNC.RECONVERGENT B0 ;  /* 0x0000000000007941 */ /* 0x000fea0003800200 */
.L_x_44:
        /* <DEDUP_REMOVED lines=23> */
[----:B------:R-:W-:Y:S01]  /*2ab0*/  MOV R6, R52 ;  /* 0x0000003400067202 */ /* 0x000fe20000000f00 */
[----:B------:R-:W-:-:S07]  /*2ac0*/  IMAD.MOV.U32 R7, RZ, RZ, R53 ;  /* 0x000000ffff077224 */ /* 0x000fce00078e0035 */
.L_x_47:
[----:B------:R-:W-:Y:S05]  /*2ad0*/  BSYNC.RECONVERGENT B2 ;  /* 0x0000000000027941 */ /* 0x000fea0003800200 */
.L_x_46:
        /* <DEDUP_REMOVED lines=23> */
.L_x_49:
[----:B------:R-:W-:Y:S05]  /*2c50*/  BSYNC.RECONVERGENT B2 ;  /* 0x0000000000027941 */ /* 0x000fea0003800200 */
.L_x_48:
        /* <DEDUP_REMOVED lines=23> */
.L_x_51:
[----:B------:R-:W-:Y:S05]  /*2dd0*/  BSYNC.RECONVERGENT B2 ;  /* 0x0000000000027941 */ /* 0x000fea0003800200 */
.L_x_50:
        /* <DEDUP_REMOVED lines=33> */
[----:B------:R-:W-:Y:S01]  /*2ff0*/  IMAD.MOV.U32 R6, RZ, RZ, R52 ;  /* 0x000000ffff067224 */ /* 0x000fe200078e0034 */
[----:B------:R-:W-:-:S07]  /*3000*/  MOV R7, R53 ;  /* 0x0000003500077202 */ /* 0x000fce0000000f00 */
.L_x_53:
[----:B------:R-:W-:Y:S05]  /*3010*/  BSYNC.RECONVERGENT B2 ;  /* 0x0000000000027941 */ /* 0x000fea0003800200 */
.L_x_52:
        /* <DEDUP_REMOVED lines=25> */
.L_x_55:
[----:B------:R-:W-:Y:S05]  /*31b0*/  BSYNC.RECONVERGENT B2 ;  /* 0x0000000000027941 */ /* 0x000fea0003800200 */
.L_x_54:
        /* <DEDUP_REMOVED lines=25> */
.L_x_57:
[----:B------:R-:W-:Y:S05]  /*3350*/  BSYNC.RECONVERGENT B2 ;  /* 0x0000000000027941 */ /* 0x000fea0003800200 */
.L_x_56:
[----:B------:R-:W-:-:S11]  /*3360*/  DADD R32, R32, R4 ;  /* 0x0000000020207229 */ /* 0x000fd60000000004 */
.L_x_43:
[----:B------:R-:W-:Y:S05]  /*3370*/  BSYNC.RECONVERGENT B1 ;  /* 0x0000000000017941 */ /* 0x000fea0003800200 */
.L_x_42:
[----:B------:R-:W0:Y:S01]  /*3380*/  LDCU UR4, c[0x3][0x10] ;  /* 0x00c00200ff0477ac */ /* 0x000e220008000800 */
[----:B------:R-:W-:Y:S02]  /*3390*/  IMAD.IADD R46, R46, 0x1, R17 ;  /* 0x000000012e2e7824 */ /* 0x000fe400078e0211 */
[----:B0-----:R-:W-:-:S05]  /*33a0*/  IMAD.U32 R2, RZ, RZ, UR4 ;  /* 0x00000004ff027e24 */ /* 0x001fca000f8e00ff */
[----:B------:R-:W-:-:S13]  /*33b0*/  ISETP.GE.AND P0, PT, R46, R2, PT ;  /* 0x000000022e00720c */ /* 0x000fda0003f06270 */
[----:B------:R-:W-:Y:S05]  /*33c0*/  @!P0 BRA `(.L_x_58) ;  /* 0xffffffe400708947 */ /* 0x000fea000383ffff */
.L_x_9:
[----:B------:R-:W-:Y:S05]  /*33d0*/  WARPSYNC.ALL ;  /* 0x0000000000007948 */ /* 0x000fea0003800000 */
[----:B------:R-:W-:Y:S01]  /*33e0*/  BAR.SYNC.DEFER_BLOCKING 0x0 ;  /* 0x0000000000007b1d */ /* 0x000fe20000010000 */
[----:B------:R-:W-:Y:S01]  /*33f0*/  IMAD R3, R17, 0x8, R0 ;  /* 0x0000000811037824 */ /* 0x000fe200078e0200 */
[----:B------:R-:W-:-:S04]  /*3400*/  ISETP.NE.AND P0, PT, R18, RZ, PT ;  /* 0x000000ff1200720c */ /* 0x000fc80003f05270 */
[----:B------:R-:W-:Y:S01]  /*3410*/  BSSY.RECONVERGENT B0, `(.L_x_59) ;  /* 0x0000131000007945 */ /* 0x000fe20003800200 */
[----:B------:R0:W-:Y:S04]  /*3420*/  STS.64 [R34], R28 ;  /* 0x0000001c22007388 */ /* 0x0001e80000000a00 */
[----:B------:R0:W-:Y:S04]  /*3430*/  STS.64 [R0], R30 ;  /* 0x0000001e00007388 */ /* 0x0001e80000000a00 */
[----:B------:R0:W-:Y:S01]  /*3440*/  STS.64 [R3], R32 ;  /* 0x0000002003007388 */ /* 0x0001e20000000a00 */
[----:B------:R-:W-:Y:S05]  /*3450*/  @P0 BRA `(.L_x_60) ;  /* 0x0000001000b00947 */ /* 0x000fea0003800000 */
[----:B------:R-:W-:Y:S01]  /*3460*/  ISETP.GE.U32.AND P0, PT, R17, 0x10, PT ;  /* 0x000000101100780c */ /* 0x000fe20003f06070 */
[----:B0-----:R-:W-:Y:S01]  /*3470*/  IMAD.MOV.U32 R3, RZ, RZ, RZ ;  /* 0x000000ffff037224 */ /* 0x001fe200078e00ff */
[----:B-----5:R-:W-:-:S11]  /*3480*/  CS2R R22, SRZ ;  /* 0x0000000000167805 */ /* 0x020fd6000001ff00 */
[----:B------:R-:W-:Y:S05]  /*3490*/  @!P0 BRA `(.L_x_61) ;  /* 0x0000000000908947 */ /* 0x000fea0003800000 */
[----:B------:R-:W0:Y:S01]  /*34a0*/  S2UR UR5, SR_CgaCtaId ;  /* 0x00000000000579c3 */ /* 0x000e220000008800 */
[----:B------:R-:W-:Y:S01]  /*34b0*/  LOP3.LUT R3, R17, 0xfffffff0, RZ, 0xc0, !PT ;  /* 0xfffffff011037812 */ /* 0x000fe200078ec0ff */
[----:B------:R-:W-:Y:S01]  /*34c0*/  UMOV UR4, 0x400 ;  /* 0x0000040000047882 */ /* 0x000fe20000000000 */
[----:B------:R-:W-:-:S03]  /*34d0*/  CS2R R22, SRZ ;  /* 0x0000000000167805 */ /* 0x000fc6000001ff00 */
[----:B------:R-:W-:Y:S01]  /*34e0*/  IMAD.MOV R3, RZ, RZ, -R3 ;  /* 0x000000ffff037224 */ /* 0x000fe200078e0a03 */
[----:B0-----:R-:W-:-:S04]  /*34f0*/  ULEA UR4, UR5, UR4, 0x18 ;  /* 0x0000000405047291 */ /* 0x001fc8000f8ec0ff */
[----:B------:R-:W-:-:S12]  /*3500*/  UIADD3 UR4, UPT, UPT, UR4, 0x40, URZ ;  /* 0x0000004004047890 */ /* 0x000fd8000fffe0ff */
.L_x_62:
[----:B------:R-:W0:Y:S01]  /*3510*/  LDS.128 R24, [UR4+-0x40] ;  /* 0xffffc004ff187984 */ /* 0x000e220008000c00 */
[----:B------:R-:W-:-:S03]  /*3520*/  VIADD R3, R3, 0x10 ;  /* 0x0000001003037836 */ /* 0x000fc60000000000 */
[----:B------:R-:W1:Y:S02]  /*3530*/  LDS.128 R28, [UR4+-0x30] ;  /* 0xffffd004ff1c7984 */ /* 0x000e640008000c00 */
[----:B------:R-:W-:Y:S02]  /*3540*/  ISETP.NE.AND P1, PT, R3, RZ, PT ;  /* 0x000000ff0300720c */ /* 0x000fe40003f25270 */
[----:B------:R-:W2:Y:S01]  /*3550*/  LDS.128 R4, [UR4+-0x20] ;  /* 0xffffe004ff047984 */ /* 0x000ea20008000c00 */
[----:B0-----:R-:W-:-:S08]  /*3560*/  DADD R24, R24, R22 ;  /* 0x0000000018187229 */ /* 0x001fd00000000016 */
[----:B------:R-:W-:Y:S02]  /*3570*/  DADD R22, R26, R24 ;  /* 0x000000001a167229 */ /* 0x000fe40000000018 */
[----:B------:R-:W0:Y:S06]  /*3580*/  LDS.128 R24, [UR4+-0x10] ;  /* 0xfffff004ff187984 */ /* 0x000e2c0008000c00 */
[----:B-1----:R-:W-:-:S08]  /*3590*/  DADD R22, R22, R28 ;  /* 0x0000000016167229 */ /* 0x002fd0000000001c */
[----:B------:R-:W-:Y:S01]  /*35a0*/  DADD R22, R30, R22 ;  /* 0x000000001e167229 */ /* 0x000fe20000000016 */
[----:B------:R-:W1:Y:S07]  /*35b0*/  LDS.128 R28, [UR4] ;  /* 0x00000004ff1c7984 */ /* 0x000e6e0008000c00 */
[----:B--2---:R-:W-:-:S08]  /*35c0*/  DADD R4, R22, R4 ;  /* 0x0000000016047229 */ /* 0x004fd00000000004 */
[----:B------:R-:W-:Y:S02]  /*35d0*/  DADD R22, R6, R4 ;  /* 0x0000000006167229 */ /* 0x000fe40000000004 */
[----:B------:R-:W2:Y:S06]  /*35e0*/  LDS.128 R4, [UR4+0x10] ;  /* 0x00001004ff047984 */ /* 0x000eac0008000c00 */
[----:B0-----:R-:W-:-:S08]  /*35f0*/  DADD R22, R22, R24 ;  /* 0x0000000016167229 */ /* 0x001fd00000000018 */
[----:B------:R-:W-:Y:S01]  /*3600*/  DADD R22, R26, R22 ;  /* 0x000000001a167229 */ /* 0x000fe20000000016 */
[----:B------:R-:W0:Y:S07]  /*3610*/  LDS.128 R24, [UR4+0x20] ;  /* 0x00002004ff187984 */ /* 0x000e2e0008000c00 */
[----:B-1----:R-:W-:-:S08]  /*3620*/  DADD R22, R22, R28 ;  /* 0x0000000016167229 */ /* 0x002fd0000000001c */
[----:B------:R-:W-:Y:S01]  /*3630*/  DADD R22, R30, R22 ;  /* 0x000000001e167229 */ /* 0x000fe20000000016 */
[----:B------:R-:W1:Y:S01]  /*3640*/  LDS.128 R28, [UR4+0x30] ;  /* 0x00003004ff1c7984 */ /* 0x000e620008000c00 */
[----:B------:R-:W-:-:S06]  /*3650*/  UIADD3 UR4, UPT, UPT, UR4, 0x80, URZ ;  /* 0x0000008004047890 */ /* 0x000fcc000fffe0ff */
[----:B--2---:R-:W-:-:S08]  /*3660*/  DADD R4, R22, R4 ;  /* 0x0000000016047229 */ /* 0x004fd00000000004 */
[----:B------:R-:W-:-:S08]  /*3670*/  DADD R4, R6, R4 ;  /* 0x0000000006047229 */ /* 0x000fd00000000004 */
[----:B0-----:R-:W-:-:S08]  /*3680*/  DADD R4, R4, R24 ;  /* 0x0000000004047229 */ /* 0x001fd00000000018 */
[----:B------:R-:W-:-:S08]  /*3690*/  DADD R4, R26, R4 ;  /* 0x000000001a047229 */ /* 0x000fd00000000004 */
[----:B-1----:R-:W-:-:S08]  /*36a0*/  DADD R4, R4, R28 ;  /* 0x0000000004047229 */ /* 0x002fd0000000001c */
[----:B------:R-:W-:Y:S01]  /*36b0*/  DADD R22, R30, R4 ;  /* 0x000000001e167229 */ /* 0x000fe20000000004 */
[----:B------:R-:W-:Y:S10]  /*36c0*/  @P1 BRA `(.L_x_62) ;  /* 0xfffffffc00901947 */ /* 0x000ff4000383ffff */
[----:B------:R-:W-:-:S07]  /*36d0*/  IMAD.MOV.U32 R3, RZ, RZ, R35 ;  /* 0x000000ffff037224 */ /* 0x000fce00078e0023 */
.L_x_61:
[----:B------:R-:W-:-:S13]  /*36e0*/  ISETP.NE.AND P1, PT, R65, RZ, PT ;  /* 0x000000ff4100720c */ /* 0x000fda0003f25270 */
[----:B------:R-:W-:Y:S05]  /*36f0*/  @!P1 BRA `(.L_x_63) ;  /* 0x0000000000c09947 */ /* 0x000fea0003800000 */
[----:B------:R-:W-:Y:S02]  /*3700*/  ISETP.GE.U32.AND P2, PT, R62, 0x7, PT ;  /* 0x000000073e00780c */ /* 0x000fe40003f46070 */
[----:B------:R-:W-:-:S11]  /*3710*/  ISETP.NE.AND P3, PT, R64, RZ, PT ;  /* 0x000000ff4000720c */ /* 0x000fd60003f65270 */
[----:B------:R-:W-:Y:S05]  /*3720*/  @!P2 BRA `(.L_x_64) ;  /* 0x000000000044a947 */ /* 0x000fea0003800000 */
[----:B------:R-:W0:Y:S01]  /*3730*/  S2R R5, SR_CgaCtaId ;  /* 0x0000000000057919 */ /* 0x000e220000008800 */
[----:B------:R-:W-:-:S04]  /*3740*/  MOV R4, 0x400 ;  /* 0x0000040000047802 */ /* 0x000fc80000000f00 */
[----:B0-----:R-:W-:-:S05]  /*3750*/  LEA R4, R5, R4, 0x18 ;  /* 0x0000000405047211 */ /* 0x001fca00078ec0ff */
[C---:B------:R-:W-:Y:S01]  /*3760*/  IMAD R32, R3.reuse, 0x8, R4 ;  /* 0x0000000803207824 */ /* 0x040fe200078e0204 */
[----:B------:R-:W-:-:S04]  /*3770*/  IADD3 R3, PT, PT, R3, 0x8, RZ ;  /* 0x0000000803037810 */ /* 0x000fc80007ffe0ff */
[----:B------:R-:W0:Y:S04]  /*3780*/  LDS.128 R24, [R32] ;  /* 0x0000000020187984 */ /* 0x000e280000000c00 */
[----:B------:R-:W1:Y:S04]  /*3790*/  LDS.128 R28, [R32+0x10] ;  /* 0x00001000201c7984 */ /* 0x000e680000000c00 */
[----:B------:R-:W2:Y:S04]  /*37a0*/  LDS.128 R4, [R32+0x20] ;  /* 0x0000200020047984 */ /* 0x000ea80000000c00 */
[----:B------:R-:W3:Y:S01]  /*37b0*/  LDS.128 R40, [R32+0x30] ;  /* 0x0000300020287984 */ /* 0x000ee20000000c00 */
[----:B0-----:R-:W-:-:S08]  /*37c0*/  DADD R24, R22, R24 ;  /* 0x0000000016187229 */ /* 0x001fd00000000018 */
[----:B------:R-:W-:-:S08]  /*37d0*/  DADD R24, R24, R26 ;  /* 0x0000000018187229 */ /* 0x000fd0000000001a */
[----:B-1----:R-:W-:-:S08]  /*37e0*/  DADD R24, R24, R28 ;  /* 0x0000000018187229 */ /* 0x002fd0000000001c */
[----:B------:R-:W-:-:S08]  /*37f0*/  DADD R24, R24, R30 ;  /* 0x0000000018187229 */ /* 0x000fd0000000001e */
[----:B--2---:R-:W-:-:S08]  /*3800*/  DADD R4, R24, R4 ;  /* 0x0000000018047229 */ /* 0x004fd00000000004 */
[----:B------:R-:W-:-:S08]  /*3810*/  DADD R4, R4, R6 ;  /* 0x0000000004047229 */ /* 0x000fd00000000006 */
[----:B---3--:R-:W-:-:S08]  /*3820*/  DADD R4, R4, R40 ;  /* 0x0000000004047229 */ /* 0x008fd00000000028 */
[----:B------:R-:W-:-:S11]  /*3830*/  DADD R22, R4, R42 ;  /* 0x0000000004167229 */ /* 0x000fd6000000002a */
.L_x_64:
[----:B------:R-:W-:Y:S05]  /*3840*/  @!P3 BRA `(.L_x_63) ;  /* 0x00000000006cb947 */ /* 0x000fea0003800000 */
[----:B------:R-:W-:Y:S02]  /*3850*/  ISETP.GE.U32.AND P2, PT, R57, 0x3, PT ;  /* 0x000000033900780c */ /* 0x000fe40003f46070 */
[----:B------:R-:W-:-:S11]  /*3860*/  ISETP.NE.AND P3, PT, R63, RZ, PT ;  /* 0x000000ff3f00720c */ /* 0x000fd60003f65270 */
[----:B------:R-:W-:Y:S05]  /*3870*/  @!P2 BRA `(.L_x_65) ;  /* 0x00000000002ca947 */ /* 0x000fea0003800000 */
[----:B------:R-:W0:Y:S01]  /*3880*/  S2R R5, SR_CgaCtaId ;  /* 0x0000000000057919 */ /* 0x000e220000008800 */
[----:B------:R-:W-:-:S04]  /*3890*/  MOV R4, 0x400 ;  /* 0x0000040000047802 */ /* 0x000fc80000000f00 */
[----:B0-----:R-:W-:-:S05]  /*38a0*/  LEA R4, R5, R4, 0x18 ;  /* 0x0000000405047211 */ /* 0x001fca00078ec0ff */
[C---:B------:R-:W-:Y:S02]  /*38b0*/  IMAD R28, R3.reuse, 0x8, R4 ;  /* 0x00000008031c7824 */ /* 0x040fe400078e0204 */
[----:B------:R-:W-:-:S03]  /*38c0*/  VIADD R3, R3, 0x4 ;  /* 0x0000000403037836 */ /* 0x000fc60000000000 */
[----:B------:R-:W0:Y:S04]  /*38d0*/  LDS.128 R4, [R28] ;  /* 0x000000001c047984 */ /* 0x000e280000000c00 */
[----:B------:R-:W1:Y:S01]  /*38e0*/  LDS.128 R24, [R28+0x10] ;  /* 0x000010001c187984 */ /* 0x000e620000000c00 */
[----:B0-----:R-:W-:-:S08]  /*38f0*/  DADD R4, R22, R4 ;  /* 0x0000000016047229 */ /* 0x001fd00000000004 */
[----:B------:R-:W-:-:S08]  /*3900*/  DADD R4, R4, R6 ;  /* 0x0000000004047229 */ /* 0x000fd00000000006 */
[----:B-1----:R-:W-:-:S08]  /*3910*/  DADD R4, R4, R24 ;  /* 0x0000000004047229 */ /* 0x002fd00000000018 */
[----:B------:R-:W-:-:S11]  /*3920*/  DADD R22, R4, R26 ;  /* 0x0000000004167229 */ /* 0x000fd6000000001a */
.L_x_65:
[----:B------:R-:W-:Y:S05]  /*3930*/  @!P3 BRA `(.L_x_63) ;  /* 0x000000000030b947 */ /* 0x000fea0003800000 */
[----:B------:R-:W0:Y:S01]  /*3940*/  S2R R5, SR_CgaCtaId ;  /* 0x0000000000057919 */ /* 0x000e220000008800 */
[----:B------:R-:W-:Y:S02]  /*3950*/  MOV R4, 0x400 ;  /* 0x0000040000047802 */ /* 0x000fe40000000f00 */
[----:B------:R-:W-:Y:S02]  /*3960*/  ISETP.NE.AND P2, PT, R63, 0x1, PT ;  /* 0x000000013f00780c */ /* 0x000fe40003f45270 */
[----:B0-----:R-:W-:-:S05]  /*3970*/  LEA R4, R5, R4, 0x18 ;  /* 0x0000000405047211 */ /* 0x001fca00078ec0ff */
[----:B------:R-:W-:-:S05]  /*3980*/  IMAD R3, R3, 0x8, R4 ;  /* 0x0000000803037824 */ /* 0x000fca00078e0204 */
[----:B------:R-:W0:Y:S02]  /*3990*/  LDS.128 R4, [R3] ;  /* 0x0000000003047984 */ /* 0x000e240000000c00 */
[----:B0-----:R-:W-:Y:S01]  /*39a0*/  DADD R22, R22, R4 ;  /* 0x0000000016167229 */ /* 0x001fe20000000004 */
[----:B------:R-:W-:Y:S10]  /*39b0*/  @!P2 BRA `(.L_x_63) ;  /* 0x000000000010a947 */ /* 0x000ff40003800000 */
[----:B------:R-:W-:Y:S01]  /*39c0*/  ISETP.NE.AND P2, PT, R63, 0x2, PT ;  /* 0x000000023f00780c */ /* 0x000fe20003f45270 */
[----:B------:R-:W-:-:S12]  /*39d0*/  DADD R22, R22, R6 ;  /* 0x0000000016167229 */ /* 0x000fd80000000006 */
[----:B------:R-:W0:Y:S02]  /*39e0*/  @P2 LDS.64 R4, [R3+0x10] ;  /* 0x0000100003042984 */ /* 0x000e240000000a00 */
[----:B0-----:R-:W-:-:S11]  /*39f0*/  @P2 DADD R22, R22, R4 ;  /* 0x0000000016162229 */ /* 0x001fd60000000004 */
.L_x_63:
[----:B------:R-:W-:Y:S01]  /*3a00*/  IMAD.MOV.U32 R32, RZ, RZ, RZ ;  /* 0x000000ffff207224 */ /* 0x000fe200078e00ff */
[----:B------:R-:W-:Y:S01]  /*3a10*/  CS2R R24, SRZ ;  /* 0x0000000000187805 */ /* 0x000fe2000001ff00 */
[----:B------:R-:W-:Y:S06]  /*3a20*/  @!P0 BRA `(.L_x_66) ;  /* 0x0000000000ac8947 */ /* 0x000fec0003800000 */
[----:B------:R-:W0:Y:S01]  /*3a30*/  S2UR UR5, SR_CgaCtaId ;  /* 0x00000000000579c3 */ /* 0x000e220000008800 */
[----:B------:R-:W-:Y:S01]  /*3a40*/  UMOV UR4, 0x400 ;  /* 0x0000040000047882 */ /* 0x000fe20000000000 */
[----:B------:R-:W-:Y:S01]  /*3a50*/  CS2R R24, SRZ ;  /* 0x0000000000187805 */ /* 0x000fe2000001ff00 */
[----:B0-----:R-:W-:-:S03]  /*3a60*/  ULEA UR5, UR5, UR4, 0x18 ;  /* 0x0000000405057291 */ /* 0x001fc6000f8ec0ff */
[----:B------:R-:W-:-:S09]  /*3a70*/  UMOV UR4, URZ ;  /* 0x000000ff00047c82 */ /* 0x000fd20008000000 */
.L_x_67:
[----:B------:R-:W-:Y:S01]  /*3a80*/  VIADD R3, R17, UR4 ;  /* 0x0000000411037c36 */ /* 0x000fe20008000000 */
[----:B------:R-:W-:-:S04]  /*3a90*/  UIADD3 UR4, UPT, UPT, UR4, 0x10, URZ ;  /* 0x0000001004047890 */ /* 0x000fc8000fffe0ff */
[----:B------:R-:W-:Y:S02]  /*3aa0*/  LEA R3, R3, UR5, 0x3 ;  /* 0x0000000503037c11 */ /* 0x000fe4000f8e18ff */
[----:B------:R-:W-:-:S03]  /*3ab0*/  ISETP.NE.AND P2, PT, R35, UR4, PT ;  /* 0x0000000423007c0c */ /* 0x000fc6000bf45270 */
[----:B------:R-:W0:Y:S04]  /*3ac0*/  LDS.64 R4, [R3] ;  /* 0x0000000003047984 */ /* 0x000e280000000a00 */
[----:B------:R-:W1:Y:S04]  /*3ad0*/  LDS.64 R6, [R3+0x8] ;  /* 0x0000080003067984 */ /* 0x000e680000000a00 */
[----:B------:R-:W2:Y:S04]  /*3ae0*/  LDS.64 R26, [R3+0x10] ;  /* 0x00001000031a7984 */ /* 0x000ea80000000a00 */
[----:B------:R-:W3:Y:S04]  /*3af0*/  LDS.64 R28, [R3+0x18] ;  /* 0x00001800031c7984 */ /* 0x000ee80000000a00 */
[----:B------:R-:W4:Y:S01]  /*3b00*/  LDS.64 R30, [R3+0x20] ;  /* 0x00002000031e7984 */ /* 0x000f220000000a00 */
[----:B0-----:R-:W-:-:S03]  /*3b10*/  DADD R4, R4, R24 ;  /* 0x0000000004047229 */ /* 0x001fc60000000018 */
[----:B------:R-:W0:Y:S05]  /*3b20*/  LDS.64 R24, [R3+0x28] ;  /* 0x0000280003187984 */ /* 0x000e2a0000000a00 */
[----:B-1----:R-:W-:Y:S01]  /*3b30*/  DADD R4, R4, R6 ;  /* 0x0000000004047229 */ /* 0x002fe20000000006 */
[----:B------:R-:W1:Y:S07]  /*3b40*/  LDS.64 R6, [R3+0x30] ;  /* 0x0000300003067984 */ /* 0x000e6e0000000a00 */
[----:B--2---:R-:W-:Y:S01]  /*3b50*/  DADD R4, R4, R26 ;  /* 0x0000000004047229 */ /* 0x004fe2000000001a */
[----:B------:R-:W2:Y:S07]  /*3b60*/  LDS.64 R26, [R3+0x38] ;  /* 0x00003800031a7984 */ /* 0x000eae0000000a00 */
[----:B---3--:R-:W-:Y:S01]  /*3b70*/  DADD R4, R4, R28 ;  /* 0x0000000004047229 */ /* 0x008fe2000000001c */
[----:B------:R-:W3:Y:S07]  /*3b80*/  LDS.64 R28, [R3+0x40] ;  /* 0x00004000031c7984 */ /* 0x000eee0000000a00 */
[----:B----4-:R-:W-:Y:S01]  /*3b90*/  DADD R4, R4, R30 ;  /* 0x0000000004047229 */ /* 0x010fe2000000001e */
[----:B------:R-:W4:Y:S07]  /*3ba0*/  LDS.64 R30, [R3+0x48] ;  /* 0x00004800031e7984 */ /* 0x000f2e0000000a00 */
[----:B0-----:R-:W-:Y:S01]  /*3bb0*/  DADD R4, R4, R24 ;  /* 0x0000000004047229 */ /* 0x001fe20000000018 */
[----:B------:R-:W0:Y:S07]  /*3bc0*/  LDS.64 R24, [R3+0x50] ;  /* 0x0000500003187984 */ /* 0x000e2e0000000a00 */
        /* <DEDUP_REMOVED lines=10> */
[----:B-1----:R-:W-:-:S08]  /*3c70*/  DADD R4, R4, R6 ;  /* 0x0000000004047229 */ /* 0x002fd00000000006 */
[----:B--2---:R-:W-:-:S08]  /*3c80*/  DADD R4, R4, R26 ;  /* 0x0000000004047229 */ /* 0x004fd0000000001a */
[----:B---3--:R-:W-:-:S08]  /*3c90*/  DADD R4, R4, R28 ;  /* 0x0000000004047229 */ /* 0x008fd0000000001c */
[----:B----4-:R-:W-:-:S08]  /*3ca0*/  DADD R4, R4, R30 ;  /* 0x0000000004047229 */ /* 0x010fd0000000001e */
[----:B0-----:R-:W-:Y:S01]  /*3cb0*/  DADD R24, R4, R24 ;  /* 0x0000000004187229 */ /* 0x001fe20000000018 */
[----:B------:R-:W-:Y:S10]  /*3cc0*/  @P2 BRA `(.L_x_67) ;  /* 0xfffffffc006c2947 */ /* 0x000ff4000383ffff */
[----:B------:R-:W-:-:S07]  /*3cd0*/  IMAD.MOV.U32 R32, RZ, RZ, R35 ;  /* 0x000000ffff207224 */ /* 0x000fce00078e0023 */
.L_x_66:
[----:B------:R-:W-:Y:S05]  /*3ce0*/  @!P1 BRA `(.L_x_68) ;  /* 0x0000000000e89947 */ /* 0x000fea0003800000 */
[----:B------:R-:W-:Y:S02]  /*3cf0*/  ISETP.GE.U32.AND P2, PT, R62, 0x7, PT ;  /* 0x000000073e00780c */ /* 0x000fe40003f46070 */
[----:B------:R-:W-:-:S11]  /*3d00*/  ISETP.NE.AND P3, PT, R64, RZ, PT ;  /* 0x000000ff4000720c */ /* 0x000fd60003f65270 */
[----:B------:R-:W-:Y:S05]  /*3d10*/  @!P2 BRA `(.L_x_69) ;  /* 0x000000000058a947 */ /* 0x000fea0003800000 */
[----:B------:R-:W0:Y:S01]  /*3d20*/  S2R R5, SR_CgaCtaId ;  /* 0x0000000000057919 */ /* 0x000e220000008800 */
[----:B------:R-:W-:Y:S01]  /*3d30*/  MOV R4, 0x400 ;  /* 0x0000040000047802 */ /* 0x000fe20000000f00 */
[C---:B------:R-:W-:Y:S01]  /*3d40*/  IMAD.IADD R3, R32.reuse, 0x1, R17 ;  /* 0x0000000120037824 */ /* 0x040fe200078e0211 */
[----:B------:R-:W-:Y:S02]  /*3d50*/  IADD3 R32, PT, PT, R32, 0x8, RZ ;  /* 0x0000000820207810 */ /* 0x000fe40007ffe0ff */
[----:B0-----:R-:W-:-:S05]  /*3d60*/  LEA R4, R5, R4, 0x18 ;  /* 0x0000000405047211 */ /* 0x001fca00078ec0ff */
[----:B------:R-:W-:-:S05]  /*3d70*/  IMAD R3, R3, 0x8, R4 ;  /* 0x0000000803037824 */ /* 0x000fca00078e0204 */
        /* <DEDUP_REMOVED lines=11> */
[----:B---3--:R-:W-:-:S08]  /*3e30*/  DADD R4, R4, R28 ;  /* 0x0000000004047229 */ /* 0x008fd0000000001c */
[----:B----4-:R-:W-:-:S08]  /*3e40*/  DADD R4, R4, R30 ;  /* 0x0000000004047229 */ /* 0x010fd0000000001e */
[----:B0-----:R-:W-:-:S08]  /*3e50*/  DADD R4, R4, R24 ;  /* 0x0000000004047229 */ /* 0x001fd00000000018 */
[----:B-1----:R-:W-:-:S08]  /*3e60*/  DADD R4, R4, R6 ;  /* 0x0000000004047229 */ /* 0x002fd00000000006 */
[----:B--2---:R-:W-:-:S11]  /*3e70*/  DADD R24, R4, R26 ;  /* 0x0000000004187229 */ /* 0x004fd6000000001a */
.L_x_69:
[----:B------:R-:W-:Y:S05]  /*3e80*/  @!P3 BRA `(.L_x_68) ;  /* 0x000000000080b947 */ /* 0x000fea0003800000 */
[----:B------:R-:W-:Y:S02]  /*3e90*/  ISETP.GE.U32.AND P2, PT, R57, 0x3, PT ;  /* 0x000000033900780c */ /* 0x000fe40003f46070 */
[----:B------:R-:W-:-:S11]  /*3ea0*/  ISETP.NE.AND P3, PT, R63, RZ, PT ;  /* 0x000000ff3f00720c */ /* 0x000fd60003f65270 */
[----:B------:R-:W-:Y:S05]  /*3eb0*/  @!P2 BRA `(.L_x_70) ;  /* 0x000000000038a947 */ /* 0x000fea0003800000 */
[----:B------:R-:W0:Y:S01]  /*3ec0*/  S2R R5, SR_CgaCtaId ;  /* 0x0000000000057919 */ /* 0x000e220000008800 */
[----:B------:R-:W-:Y:S01]  /*3ed0*/  MOV R4, 0x400 ;  /* 0x0000040000047802 */ /* 0x000fe20000000f00 */
[C---:B------:R-:W-:Y:S02]  /*3ee0*/  IMAD.IADD R3, R32.reuse, 0x1, R17 ;  /* 0x0000000120037824 */ /* 0x040fe400078e0211 */
[----:B------:R-:W-:Y:S01]  /*3ef0*/  VIADD R32, R32, 0x4 ;  /* 0x0000000420207836 */ /* 0x000fe20000000000 */
[----:B0-----:R-:W-:-:S05]  /*3f00*/  LEA R4, R5, R4, 0x18 ;  /* 0x0000000405047211 */ /* 0x001fca00078ec0ff */
[----:B------:R-:W-:-:S05]  /*3f10*/  IMAD R3, R3, 0x8, R4 ;  /* 0x0000000803037824 */ /* 0x000fca00078e0204 */
[----:B------:R-:W0:Y:S04]  /*3f20*/  LDS.64 R4, [R3] ;  /* 0x0000000003047984 */ /* 0x000e280000000a00 */
[----:B------:R-:W1:Y:S04]  /*3f30*/  LDS.64 R6, [R3+0x8] ;  /* 0x0000080003067984 */ /* 0x000e680000000a00 */
[----:B------:R-:W2:Y:S04]  /*3f40*/  LDS.64 R26, [R3+0x10] ;  /* 0x00001000031a7984 */ /* 0x000ea80000000a00 */
[----:B------:R-:W3:Y:S01]  /*3f50*/  LDS.64 R28, [R3+0x18] ;  /* 0x00001800031c7984 */ /* 0x000ee20000000a00 */
[----:B0-----:R-:W-:-:S08]  /*3f60*/  DADD R4, R24, R4 ;  /* 0x0000000018047229 */ /* 0x001fd00000000004 */
[----:B-1----:R-:W-:-:S08]  /*3f70*/  DADD R4, R4, R6 ;  /* 0x0000000004047229 */ /* 0x002fd00000000006 */
[----:B--2---:R-:W-:-:S08]  /*3f80*/  DADD R4, R4, R26 ;  /* 0x0000000004047229 */ /* 0x004fd0000000001a */
[----:B---3--:R-:W-:-:S11]  /*3f90*/  DADD R24, R4, R28 ;  /* 0x0000000004187229 */ /* 0x008fd6000000001c */
.L_x_70:
[----:B------:R-:W-:Y:S05]  /*3fa0*/  @!P3 BRA `(.L_x_68) ;  /* 0x000000000038b947 */ /* 0x000fea0003800000 */
[----:B------:R-:W0:Y:S01]  /*3fb0*/  S2R R5, SR_CgaCtaId ;  /* 0x0000000000057919 */ /* 0x000e220000008800 */
[----:B------:R-:W-:Y:S01]  /*3fc0*/  MOV R4, 0x400 ;  /* 0x0000040000047802 */ /* 0x000fe20000000f00 */
[----:B------:R-:W-:Y:S01]  /*3fd0*/  IMAD.IADD R3, R17, 0x1, R32 ;  /* 0x0000000111037824 */ /* 0x000fe200078e0220 */
[----:B------:R-:W-:Y:S02]  /*3fe0*/  ISETP.NE.AND P2, PT, R63, 0x1, PT ;  /* 0x000000013f00780c */ /* 0x000fe40003f45270 */
[----:B0-----:R-:W-:-:S05]  /*3ff0*/  LEA R4, R5, R4, 0x18 ;  /* 0x0000000405047211 */ /* 0x001fca00078ec0ff */
[----:B------:R-:W-:-:S05]  /*4000*/  IMAD R3, R3, 0x8, R4 ;  /* 0x0000000803037824 */ /* 0x000fca00078e0204 */
[----:B------:R-:W0:Y:S02]  /*4010*/  LDS.64 R4, [R3] ;  /* 0x0000000003047984 */ /* 0x000e240000000a00 */
[----:B0-----:R-:W-:Y:S01]  /*4020*/  DADD R24, R24, R4 ;  /* 0x0000000018187229 */ /* 0x001fe20000000004 */
[----:B------:R-:W-:Y:S10]  /*4030*/  @!P2 BRA `(.L_x_68) ;  /* 0x000000000014a947 */ /* 0x000ff40003800000 */
[----:B------:R-:W-:Y:S01]  /*4040*/  ISETP.NE.AND P2, PT, R63, 0x2, PT ;  /* 0x000000023f00780c */ /* 0x000fe20003f45270 */
[----:B------:R-:W0:-:S12]  /*4050*/  LDS.64 R4, [R3+0x8] ;  /* 0x0000080003047984 */ /* 0x000e180000000a00 */
[----:B------:R-:W1:Y:S01]  /*4060*/  @P2 LDS.64 R6, [R3+0x10] ;  /* 0x0000100003062984 */ /* 0x000e620000000a00 */
[----:B0-----:R-:W-:-:S08]  /*4070*/  DADD R24, R24, R4 ;  /* 0x0000000018187229 */ /* 0x001fd00000000004 */
[----:B-1----:R-:W-:-:S11]  /*4080*/  @P2 DADD R24, R24, R6 ;  /* 0x0000000018182229 */ /* 0x002fd60000000006 */
.L_x_68:
[----:B------:R-:W-:Y:S01]  /*4090*/  IMAD.MOV.U32 R26, RZ, RZ, RZ ;  /* 0x000000ffff1a7224 */ /* 0x000fe200078e00ff */
[----:B------:R-:W-:Y:S01]  /*40a0*/  CS2R R30, SRZ ;  /* 0x00000000001e7805 */ /* 0x000fe2000001ff00 */
[----:B------:R-:W-:Y:S06]  /*40b0*/  @!P0 BRA `(.L_x_71) ;  /* 0x00000000008c8947 */ /* 0x000fec0003800000 */
[----:B------:R-:W0:Y:S01]  /*40c0*/  S2R R4, SR_CgaCtaId ;  /* 0x0000000000047919 */ /* 0x000e220000008800 */
[----:B------:R-:W-:Y:S01]  /*40d0*/  MOV R3, 0x400 ;  /* 0x0000040000037802 */ /* 0x000fe20000000f00 */
[----:B------:R-:W-:Y:S01]  /*40e0*/  IMAD.MOV.U32 R32, RZ, RZ, RZ ;  /* 0x000000ffff207224 */ /* 0x000fe200078e00ff */
[----:B------:R-:W-:Y:S02]  /*40f0*/  CS2R R30, SRZ ;  /* 0x00000000001e7805 */ /* 0x000fe4000001ff00 */
[----:B0-----:R-:W-:-:S07]  /*4100*/  LEA R38, R4, R3, 0x18 ;  /* 0x0000000304267211 */ /* 0x001fce00078ec0ff */
.L_x_72:
[----:B------:R-:W-:Y:S02]  /*4110*/  IMAD R3, R17, 0x2, R32 ;  /* 0x0000000211037824 */ /* 0x000fe400078e0220 */
[----:B------:R-:W-:-:S03]  /*4120*/  VIADD R32, R32, 0x10 ;  /* 0x0000001020207836 */ /* 0x000fc60000000000 */
[----:B------:R-:W-:Y:S02]  /*4130*/  LEA R3, R3, R38, 0x3 ;  /* 0x0000002603037211 */ /* 0x000fe400078e18ff */
[----:B------:R-:W-:-:S03]  /*4140*/  ISETP.NE.AND P0, PT, R32, R35, PT ;  /* 0x000000232000720c */ /* 0x000fc60003f05270 */
[----:B------:R-:W0:Y:S04]  /*4150*/  LDS.128 R44, [R3] ;  /* 0x00000000032c7984 */ /* 0x000e280000000c00 */
[----:B------:R-:W1:Y:S04]  /*4160*/  LDS.128 R40, [R3+0x10] ;  /* 0x0000100003287984 */ /* 0x000e680000000c00 */
[----:B------:R-:W2:Y:S01]  /*4170*/  LDS.128 R4, [R3+0x20] ;  /* 0x0000200003047984 */ /* 0x000ea20000000c00 */
[----:B0-----:R-:W-:-:S03]  /*4180*/  DADD R44, R44, R30 ;  /* 0x000000002c2c7229 */ /* 0x001fc6000000001e */
[----:B------:R-:W0:Y:S05]  /*4190*/  LDS.128 R28, [R3+0x30] ;  /* 0x00003000031c7984 */ /* 0x000e2a0000000c00 */
[----:B------:R-:W-:-:S08]  /*41a0*/  DADD R44, R46, R44 ;  /* 0x000000002e2c7229 */ /* 0x000fd0000000002c */
[----:B-1----:R-:W-:-:S08]  /*41b0*/  DADD R40, R44, R40 ;  /* 0x000000002c287229 */ /* 0x002fd00000000028 */
[----:B------:R-:W-:Y:S02]  /*41c0*/  DADD R26, R42, R40 ;  /* 0x000000002a1a7229 */ /* 0x000fe40000000028 */
[----:B------:R-:W1:Y:S06]  /*41d0*/  LDS.128 R40, [R3+0x40] ;  /* 0x0000400003287984 */ /* 0x000e6c0000000c00 */
[----:B--2---:R-:W-:-:S08]  /*41e0*/  DADD R4, R26, R4 ;  /* 0x000000001a047229 */ /* 0x004fd00000000004 */
[----:B------:R-:W-:Y:S02]  /*41f0*/  DADD R26, R6, R4 ;  /* 0x00000000061a7229 */ /* 0x000fe40000000004 */
[----:B------:R-:W2:Y:S06]  /*4200*/  LDS.128 R4, [R3+0x50] ;  /* 0x0000500003047984 */ /* 0x000eac0000000c00 */
[----:B0-----:R-:W-:-:S08]  /*4210*/  DADD R26, R26, R28 ;  /* 0x000000001a1a7229 */ /* 0x001fd0000000001c */
[----:B------:R-:W-:Y:S01]  /*4220*/  DADD R26, R30, R26 ;  /* 0x000000001e1a7229 */ /* 0x000fe2000000001a */
[----:B------:R-:W0:Y:S07]  /*4230*/  LDS.128 R28, [R3+0x60] ;  /* 0x00006000031c7984 */ /* 0x000e2e0000000c00 */
[----:B-1----:R-:W-:-:S08]  /*4240*/  DADD R26, R26, R40 ;  /* 0x000000001a1a7229 */ /* 0x002fd00000000028 */
[----:B------:R-:W-:Y:S01]  /*4250*/  DADD R26, R42, R26 ;  /* 0x000000002a1a7229 */ /* 0x000fe2000000001a */
[----:B------:R-:W1:Y:S07]  /*4260*/  LDS.128 R40, [R3+0x70] ;  /* 0x0000700003287984 */ /* 0x000e6e0000000c00 */
        /* <DEDUP_REMOVED lines=8> */
.L_x_71:
[----:B------:R-:W-:Y:S05]  /*42f0*/  @!P1 BRA `(.L_x_73) ;  /* 0x0000000000cc9947 */ /* 0x000fea0003800000 */
[----:B------:R-:W-:Y:S02]  /*4300*/  ISETP.GE.U32.AND P0, PT, R62, 0x7, PT ;  /* 0x000000073e00780c */ /* 0x000fe40003f06070 */
[----:B------:R-:W-:-:S11]  /*4310*/  ISETP.NE.AND P1, PT, R64, RZ, PT ;  /* 0x000000ff4000720c */ /* 0x000fd60003f25270 */
[----:B------:R-:W-:Y:S05]  /*4320*/  @!P0 BRA `(.L_x_74) ;  /* 0x0000000000488947 */ /* 0x000fea0003800000 */
[----:B------:R-:W0:Y:S01]  /*4330*/  S2R R5, SR_CgaCtaId ;  /* 0x0000000000057919 */ /* 0x000e220000008800 */
[----:B------:R-:W-:Y:S01]  /*4340*/  MOV R4, 0x400 ;  /* 0x0000040000047802 */ /* 0x000fe20000000f00 */
[----:B------:R-:W-:Y:S02]  /*4350*/  IMAD R3, R17, 0x2, R26 ;  /* 0x0000000211037824 */ /* 0x000fe400078e021a */
[----:B------:R-:W-:Y:S01]  /*4360*/  VIADD R26, R26, 0x8 ;  /* 0x000000081a1a7836 */ /* 0x000fe20000000000 */
[----:B0-----:R-:W-:-:S05]  /*4370*/  LEA R4, R5, R4, 0x18 ;  /* 0x0000000405047211 */ /* 0x001fca00078ec0ff */
[----:B------:R-:W-:-:S05]  /*4380*/  IMAD R3, R3, 0x8, R4 ;  /* 0x0000000803037824 */ /* 0x000fca00078e0204 */
[----:B------:R-:W0:Y:S04]  /*4390*/  LDS.128 R44, [R3] ;  /* 0x00000000032c7984 */ /* 0x000e280000000c00 */
[----:B------:R-:W1:Y:S04]  /*43a0*/  LDS.128 R40, [R3+0x10] ;  /* 0x0000100003287984 */ /* 0x000e680000000c00 */
[----:B------:R-:W2:Y:S01]  /*43b0*/  LDS.128 R4, [R3+0x20] ;  /* 0x0000200003047984 */ /* 0x000ea20000000c00 */
[----:B0-----:R-:W-:-:S03]  /*43c0*/  DADD R44, R30, R44 ;  /* 0x000000001e2c7229 */ /* 0x001fc6000000002c */
[----:B------:R-:W0:Y:S05]  /*43d0*/  LDS.128 R28, [R3+0x30] ;  /* 0x00003000031c7984 */ /* 0x000e2a0000000c00 */
[----:B------:R-:W-:-:S08]  /*43e0*/  DADD R44, R44, R46 ;  /* 0x000000002c2c7229 */ /* 0x000fd0000000002e */
[----:B-1----:R-:W-:-:S08]  /*43f0*/  DADD R40, R44, R40 ;  /* 0x000000002c287229 */ /* 0x002fd00000000028 */
[----:B------:R-:W-:-:S08]  /*4400*/  DADD R40, R40, R42 ;  /* 0x0000000028287229 */ /* 0x000fd0000000002a */
[----:B--2---:R-:W-:-:S08]  /*4410*/  DADD R4, R40, R4 ;  /* 0x0000000028047229 */ /* 0x004fd00000000004 */
[----:B------:R-:W-:-:S08]  /*4420*/  DADD R4, R4, R6 ;  /* 0x0000000004047229 */ /* 0x000fd00000000006 */
[----:B0-----:R-:W-:-:S08]  /*4430*/  DADD R4, R4, R28 ;  /* 0x0000000004047229 */ /* 0x001fd0000000001c */
[----:B------:R-:W-:-:S11]  /*4440*/  DADD R30, R4, R30 ;  /* 0x00000000041e7229 */ /* 0x000fd6000000001e */
.L_x_74:
        /* <DEDUP_REMOVED lines=11> */
[----:B------:R-:W1:Y:S01]  /*4500*/  LDS.128 R40, [R3+0x10] ;  /* 0x0000100003287984 */ /* 0x000e620000000c00 */
[----:B0-----:R-:W-:-:S08]  /*4510*/  DADD R4, R30, R4 ;  /* 0x000000001e047229 */ /* 0x001fd00000000004 */
[----:B------:R-:W-:-:S08]  /*4520*/  DADD R4, R4, R6 ;  /* 0x0000000004047229 */ /* 0x000fd00000000006 */
[----:B-1----:R-:W-:-:S08]  /*4530*/  DADD R4, R4, R40 ;  /* 0x0000000004047229 */ /* 0x002fd00000000028 */
[----:B------:R-:W-:-:S11]  /*4540*/  DADD R30, R4, R42 ;  /* 0x00000000041e7229 */ /* 0x000fd6000000002a */
.L_x_75:
[----:B------:R-:W-:Y:S05]  /*4550*/  @!P1 BRA `(.L_x_73) ;  /* 0x0000000000349947 */ /* 0x000fea0003800000 */
[----:B------:R-:W0:Y:S01]  /*4560*/  S2R R5, SR_CgaCtaId ;  /* 0x0000000000057919 */ /* 0x000e220000008800 */
[----:B------:R-:W-:Y:S02]  /*4570*/  MOV R4, 0x400 ;  /* 0x0000040000047802 */ /* 0x000fe40000000f00 */
[----:B------:R-:W-:Y:S02]  /*4580*/  LEA R3, R17, R26, 0x1 ;  /* 0x0000001a11037211 */ /* 0x000fe400078e08ff */
        /* <DEDUP_REMOVED lines=10> */
.L_x_73:
[----:B------:R-:W0:Y:S01]  /*4630*/  LDC.64 R4, c[0x0][0x3a0] ;  /* 0x0000e800ff047b82 */ /* 0x000e220000000a00 */
        /* <DEDUP_REMOVED lines=8> */
[----:B0-----:R-:W-:-:S05]  /*46c0*/  IMAD.WIDE.U32 R4, R19, 0x8, R4 ;  /* 0x0000000813047825 */ /* 0x001fca00078e0004 */
[----:B------:R3:W-:Y:S01]  /*46d0*/  STG.E.64 desc[UR4][R4.64], R22 ;  /* 0x0000001604007986 */ /* 0x0007e2000c101b04 */
[----:B-1----:R-:W-:-:S05]  /*46e0*/  IMAD.WIDE.U32 R6, R19, 0x8, R6 ;  /* 0x0000000813067825 */ /* 0x002fca00078e0006 */
[----:B------:R3:W-:Y:S01]  /*46f0*/  STG.E.64 desc[UR6][R6.64], R24 ;  /* 0x0000001806007986 */ /* 0x0007e2000c101b06 */
[----:B--2---:R-:W-:-:S05]  /*4700*/  IMAD.WIDE.U32 R26, R19, 0x8, R26 ;  /* 0x00000008131a7825 */ /* 0x004fca00078e001a */
[----:B------:R3:W-:Y:S02]  /*4710*/  STG.E.64 desc[UR8][R26.64], R30 ;  /* 0x0000001e1a007986 */ /* 0x0007e4000c101b08 */
.L_x_60:
[----:B------:R-:W-:Y:S05]  /*4720*/  BSYNC.RECONVERGENT B0 ;  /* 0x0000000000007941 */ /* 0x000fea0003800200 */
.L_x_59:
[----:B------:R-:W-:-:S05]  /*4730*/  IMAD.IADD R19, R16, 0x1, R19 ;  /* 0x0000000110137824 */ /* 0x000fca00078e0213 */
[----:B------:R-:W-:-:S13]  /*4740*/  ISETP.GE.AND P0, PT, R19, R2, PT ;  /* 0x000000021300720c */ /* 0x000fda0003f06270 */
[----:B------:R-:W-:Y:S05]  /*4750*/  @!P0 BRA `(.L_x_76) ;  /* 0xffffffbc008c8947 */ /* 0x000fea000383ffff */
.L_x_2:
[----:B------:R-:W-:Y:S05]  /*4760*/  WARPSYNC.ALL ;  /* 0x0000000000007948 */ /* 0x000fea0003800000 */
[----:B------:R-:W-:Y:S06]  /*4770*/  BAR.SYNC.DEFER_BLOCKING 0x0 ;  /* 0x0000000000007b1d */ /* 0x000fec0000010000 */
[----:B------:R-:W-:Y:S05]  /*4780*/  EXIT ;  /* 0x000000000000794d */ /* 0x000fea0003800000 */
        .weak           $__internal_0_$__cuda_sm20_dblrcp_rn_slowpath_v3
        .type           $__internal_0_$__cuda_sm20_dblrcp_rn_slowpath_v3,@function
        .size           $__internal_0_$__cuda_sm20_dblrcp_rn_slowpath_v3,($__internal_1_$__cuda_sm20_div_rn_f64_full - $__internal_0_$__cuda_sm20_dblrcp_rn_slowpath_v3)
$__internal_0_$__cuda_sm20_dblrcp_rn_slowpath_v3:
[----:B------:R-:W0:Y:S08]  /*4790*/  LDC.64 R8, c[0x3][RZ] ;  /* 0x00c00000ff087b82 */ /* 0x000e300000000a00 */
[----:B------:R-:W1:Y:S01]  /*47a0*/  LDC R4, c[0x3][0x4] ;  /* 0x00c00100ff047b82 */ /* 0x000e620000000800 */
[----:B0-----:R-:W-:-:S14]  /*47b0*/  DSETP.GTU.AND P0, PT, |R8|, +INF , PT ;  /* 0x7ff000000800742a */ /* 0x001fdc0003f0c200 */
[----:B-1----:R-:W-:Y:S05]  /*47c0*/  @P0 BRA `(.L_x_77) ;  /* 0x0000000000840947 */ /* 0x002fea0003800000 */
[----:B------:R-:W-:-:S05]  /*47d0*/  LOP3.LUT R5, R4, 0x7fffffff, RZ, 0xc0, !PT ;  /* 0x7fffffff04057812 */ /* 0x000fca00078ec0ff */
[----:B------:R-:W-:-:S05]  /*47e0*/  VIADD R2, R5, 0xffffffff ;  /* 0xffffffff05027836 */ /* 0x000fca0000000000 */
[----:B------:R-:W-:-:S13]  /*47f0*/  ISETP.GE.U32.AND P0, PT, R2, 0x7fefffff, PT ;  /* 0x7fefffff0200780c */ /* 0x000fda0003f06070 */
[----:B------:R-:W-:Y:S01]  /*4800*/  @P0 LOP3.LUT R3, R4, 0x7ff00000, RZ, 0x3c, !PT ;  /* 0x7ff0000004030812 */ /* 0x000fe200078e3cff */
[----:B------:R-:W-:Y:S01]  /*4810*/  @P0 IMAD.MOV.U32 R2, RZ, RZ, RZ ;  /* 0x000000ffff020224 */ /* 0x000fe200078e00ff */
[----:B------:R-:W-:Y:S06]  /*4820*/  @P0 BRA `(.L_x_78) ;  /* 0x0000000000740947 */ /* 0x000fec0003800000 */
[----:B------:R-:W-:-:S13]  /*4830*/  ISETP.GE.U32.AND P0, PT, R5, 0x1000001, PT ;  /* 0x010000010500780c */ /* 0x000fda0003f06070 */
[----:B------:R-:W-:Y:S05]  /*4840*/  @!P0 BRA `(.L_x_79) ;  /* 0x00000000003c8947 */ /* 0x000fea0003800000 */
[----:B------:R-:W0:Y:S01]  /*4850*/  LDCU UR4, c[0x3][URZ] ;  /* 0x00c00000ff0477ac */ /* 0x000e220008000800 */
[----:B------:R-:W-:Y:S02]  /*4860*/  VIADD R3, R4, 0xc0200000 ;  /* 0xc020000004037836 */ /* 0x000fe40000000000 */
[----:B------:R-:W-:Y:S02]  /*4870*/  IMAD.MOV.U32 R4, RZ, RZ, R7 ;  /* 0x000000ffff047224 */ /* 0x000fe400078e0007 */
[----:B------:R-:W1:Y:S01]  /*4880*/  MUFU.RCP64H R5, R3 ;  /* 0x0000000300057308 */ /* 0x000e620000001800 */
[----:B0-----:R-:W-:-:S06]  /*4890*/  IMAD.U32 R2, RZ, RZ, UR4 ;  /* 0x00000004ff027e24 */ /* 0x001fcc000f8e00ff */
[----:B-1----:R-:W-:-:S08]  /*48a0*/  DFMA R6, -R2, R4, 1 ;  /* 0x3ff000000206742b */ /* 0x002fd00000000104 */
[----:B------:R-:W-:-:S08]  /*48b0*/  DFMA R6, R6, R6, R6 ;  /* 0x000000060606722b */ /* 0x000fd00000000006 */
[----:B------:R-:W-:-:S08]  /*48c0*/  DFMA R6, R4, R6, R4 ;  /* 0x000000060406722b */ /* 0x000fd00000000004 */
[----:B------:R-:W-:-:S08]  /*48d0*/  DFMA R4, -R2, R6, 1 ;  /* 0x3ff000000204742b */ /* 0x000fd00000000106 */
[----:B------:R-:W-:-:S08]  /*48e0*/  DFMA R4, R6, R4, R6 ;  /* 0x000000040604722b */ /* 0x000fd00000000006 */
[----:B------:R-:W-:-:S08]  /*48f0*/  DMUL R4, R4, 2.2250738585072013831e-308 ;  /* 0x0010000004047828 */ /* 0x000fd00000000000 */
[----:B------:R-:W-:-:S08]  /*4900*/  DFMA R6, R4, -R8, 1 ;  /* 0x3ff000000406742b */ /* 0x000fd00000000808 */
[----:B------:R-:W-:-:S08]  /*4910*/  DFMA R6, R6, R6, R6 ;  /* 0x000000060606722b */ /* 0x000fd00000000006 */
[----:B------:R-:W-:Y:S01]  /*4920*/  DFMA R2, R4, R6, R4 ;  /* 0x000000060402722b */ /* 0x000fe20000000004 */
[----:B------:R-:W-:Y:S10]  /*4930*/  BRA `(.L_x_78) ;  /* 0x0000000000307947 */ /* 0x000ff40003800000 */
.L_x_79:
[----:B------:R-:W-:Y:S01]  /*4940*/  DMUL R4, R8, 8.11296384146066816958e+31 ;  /* 0x4690000008047828 */ /* 0x000fe20000000000 */
[----:B------:R-:W-:-:S05]  /*4950*/  IMAD.MOV.U32 R2, RZ, RZ, R7 ;  /* 0x000000ffff027224 */ /* 0x000fca00078e0007 */
[----:B------:R-:W0:Y:S02]  /*4960*/  MUFU.RCP64H R3, R5 ;  /* 0x0000000500037308 */ /* 0x000e240000001800 */
[----:B0-----:R-:W-:-:S08]  /*4970*/  DFMA R6, -R4, R2, 1 ;  /* 0x3ff000000406742b */ /* 0x001fd00000000102 */
[----:B------:R-:W-:-:S08]  /*4980*/  DFMA R6, R6, R6, R6 ;  /* 0x000000060606722b */ /* 0x000fd00000000006 */
[----:B------:R-:W-:-:S08]  /*4990*/  DFMA R6, R2, R6, R2 ;  /* 0x000000060206722b */ /* 0x000fd00000000002 */
[----:B------:R-:W-:-:S08]  /*49a0*/  DFMA R2, -R4, R6, 1 ;  /* 0x3ff000000402742b */ /* 0x000fd00000000106 */
[----:B------:R-:W-:-:S08]  /*49b0*/  DFMA R2, R6, R2, R6 ;  /* 0x000000020602722b */ /* 0x000fd00000000006 */
[----:B------:R-:W-:Y:S01]  /*49c0*/  DMUL R2, R2, 8.11296384146066816958e+31 ;  /* 0x4690000002027828 */ /* 0x000fe20000000000 */
[----:B------:R-:W-:Y:S10]  /*49d0*/  BRA `(.L_x_78) ;  /* 0x0000000000087947 */ /* 0x000ff40003800000 */
.L_x_77:
[----:B------:R-:W0:Y:S01]  /*49e0*/  LDC R2, c[0x3][RZ] ;  /* 0x00c00000ff027b82 */ /* 0x000e220000000800 */
[----:B------:R-:W-:-:S07]  /*49f0*/  LOP3.LUT R3, R4, 0x80000, RZ, 0xfc, !PT ;  /* 0x0008000004037812 */ /* 0x000fce00078efcff */
.L_x_78:
[----:B0-----:R-:W-:Y:S01]  /*4a00*/  MOV R8, R2 ;  /* 0x0000000200087202 */ /* 0x001fe20000000f00 */
[----:B------:R-:W-:Y:S02]  /*4a10*/  IMAD.MOV.U32 R9, RZ, RZ, R3 ;  /* 0x000000ffff097224 */ /* 0x000fe400078e0003 */
[----:B------:R-:W-:Y:S02]  /*4a20*/  IMAD.MOV.U32 R2, RZ, RZ, R0 ;  /* 0x000000ffff027224 */ /* 0x000fe400078e0000 */
[----:B------:R-:W-:-:S04]  /*4a30*/  IMAD.MOV.U32 R3, RZ, RZ, 0x0 ;  /* 0x00000000ff037424 */ /* 0x000fc800078e00ff */
[----:B------:R-:W-:Y:S05]  /*4a40*/  RET.REL.NODEC R2 `(_Z15kernel_functionPdS_S_S_S_S_S_) ;  /* 0xffffffb4026c7950 */ /* 0x000fea0003c3ffff */
        .weak           $__internal_1_$__cuda_sm20_div_rn_f64_full
        .type           $__internal_1_$__cuda_sm20_div_rn_f64_full,@function
        .size           $__internal_1_$__cuda_sm20_div_rn_f64_full,($__internal_2_$__cuda_sm20_dsqrt_rn_f64_mediumpath_v1 - $__internal_1_$__cuda_sm20_div_rn_f64_full)
$__internal_1_$__cuda_sm20_div_rn_f64_full:
[----:B------:R-:W-:Y:S01]  /*4a50*/  FSETP.GEU.AND P2, PT, |R45|, 1.469367938527859385e-39, PT ;  /* 0x001000002d00780b */ /* 0x000fe20003f4e200 */
[----:B------:R-:W-:Y:S01]  /*4a60*/  IMAD.MOV.U32 R49, RZ, RZ, 0x1ca00000 ;  /* 0x1ca00000ff317424 */ /* 0x000fe200078e00ff */
[C---:B------:R-:W-:Y:S01]  /*4a70*/  FSETP.GEU.AND P0, PT, |R39|.reuse, 1.469367938527859385e-39, PT ;  /* 0x001000002700780b */ /* 0x040fe20003f0e200 */
[----:B------:R-:W-:Y:S01]  /*4a80*/  IMAD.MOV.U32 R50, RZ, RZ, 0x1 ;  /* 0x00000001ff327424 */ /* 0x000fe200078e00ff */
[----:B------:R-:W-:Y:S01]  /*4a90*/  LOP3.LUT R40, R39, 0x800fffff, RZ, 0xc0, !PT ;  /* 0x800fffff27287812 */ /* 0x000fe200078ec0ff */
[----:B------:R-:W-:Y:S01]  /*4aa0*/  BSSY.RECONVERGENT B0, `(.L_x_80) ;  /* 0x0000052000007945 */ /* 0x000fe20003800200 */
[----:B------:R-:W-:Y:S02]  /*4ab0*/  LOP3.LUT R47, R45, 0x7ff00000, RZ, 0xc0, !PT ;  /* 0x7ff000002d2f7812 */ /* 0x000fe400078ec0ff */
[----:B------:R-:W-:Y:S01]  /*4ac0*/  LOP3.LUT R41, R40, 0x3ff00000, RZ, 0xfc, !PT ;  /* 0x3ff0000028297812 */ /* 0x000fe200078efcff */
[----:B------:R-:W-:Y:S01]  /*4ad0*/  IMAD.MOV.U32 R40, RZ, RZ, R38 ;  /* 0x000000ffff287224 */ /* 0x000fe200078e0026 */
[----:B------:R-:W-:-:S03]  /*4ae0*/  LOP3.LUT R56, R39, 0x7ff00000, RZ, 0xc0, !PT ;  /* 0x7ff0000027387812 */ /* 0x000fc600078ec0ff */
[----:B------:R-:W-:Y:S02]  /*4af0*/  @!P2 LOP3.LUT R42, R39, 0x7ff00000, RZ, 0xc0, !PT ;  /* 0x7ff00000272aa812 */ /* 0x000fe400078ec0ff */
[----:B------:R-:W-:Y:S01]  /*4b00*/  @!P0 DMUL R40, R38, 8.98846567431157953865e+307 ;  /* 0x7fe0000026288828 */ /* 0x000fe20000000000 */
[C---:B------:R-:W-:Y:S02]  /*4b10*/  ISETP.GE.U32.AND P1, PT, R47.reuse, R56, PT ;  /* 0x000000382f00720c */ /* 0x040fe40003f26070 */
[----:B------:R-:W-:Y:S01]  /*4b20*/  @!P2 ISETP.GE.U32.AND P3, PT, R47, R42, PT ;  /* 0x0000002a2f00a20c */ /* 0x000fe20003f66070 */
[----:B------:R-:W-:Y:S02]  /*4b30*/  IMAD.MOV.U32 R42, RZ, RZ, R44 ;  /* 0x000000ffff2a7224 */ /* 0x000fe400078e002c */
[----:B------:R-:W0:Y:S01]  /*4b40*/  MUFU.RCP64H R51, R41 ;  /* 0x0000002900337308 */ /* 0x000e220000001800 */
[----:B------:R-:W-:-:S03]  /*4b50*/  @!P2 SEL R43, R49, 0x63400000, !P3 ;  /* 0x63400000312ba807 */ /* 0x000fc60005800000 */
[----:B------:R-:W-:Y:S02]  /*4b60*/  @!P0 LOP3.LUT R56, R41, 0x7ff00000, RZ, 0xc0, !PT ;  /* 0x7ff0000029388812 */ /* 0x000fe400078ec0ff */
[--C-:B------:R-:W-:Y:S02]  /*4b70*/  @!P2 LOP3.LUT R52, R43, 0x80000000, R45.reuse, 0xf8, !PT ;  /* 0x800000002b34a812 */ /* 0x100fe400078ef82d */
[----:B------:R-:W-:Y:S02]  /*4b80*/  SEL R43, R49, 0x63400000, !P1 ;  /* 0x63400000312b7807 */ /* 0x000fe40004800000 */
[----:B------:R-:W-:Y:S01]  /*4b90*/  @!P2 LOP3.LUT R53, R52, 0x100000, RZ, 0xfc, !PT ;  /* 0x001000003435a812 */ /* 0x000fe200078efcff */
[----:B------:R-:W-:Y:S01]  /*4ba0*/  @!P2 IMAD.MOV.U32 R52, RZ, RZ, RZ ;  /* 0x000000ffff34a224 */ /* 0x000fe200078e00ff */
[----:B------:R-:W-:-:S06]  /*4bb0*/  LOP3.LUT R43, R43, 0x800fffff, R45, 0xf8, !PT ;  /* 0x800fffff2b2b7812 */ /* 0x000fcc00078ef82d */
[----:B------:R-:W-:Y:S02]  /*4bc0*/  @!P2 DFMA R42, R42, 2, -R52 ;  /* 0x400000002a2aa82b */ /* 0x000fe40000000834 */
[----:B0-----:R-:W-:-:S08]  /*4bd0*/  DFMA R52, R50, -R40, 1 ;  /* 0x3ff000003234742b */ /* 0x001fd00000000828 */
[----:B------:R-:W-:-:S08]  /*4be0*/  DFMA R52, R52, R52, R52 ;  /* 0x000000343434722b */ /* 0x000fd00000000034 */
[----:B------:R-:W-:-:S08]  /*4bf0*/  DFMA R50, R50, R52, R50 ;  /* 0x000000343232722b */ /* 0x000fd00000000032 */
[----:B------:R-:W-:-:S08]  /*4c00*/  DFMA R52, R50, -R40, 1 ;  /* 0x3ff000003234742b */ /* 0x000fd00000000828 */
[----:B------:R-:W-:-:S08]  /*4c10*/  DFMA R50, R50, R52, R50 ;  /* 0x000000343232722b */ /* 0x000fd00000000032 */
[----:B------:R-:W-:-:S08]  /*4c20*/  DMUL R52, R50, R42 ;  /* 0x0000002a32347228 */ /* 0x000fd00000000000 */
[----:B------:R-:W-:-:S08]  /*4c30*/  DFMA R54, R52, -R40, R42 ;  /* 0x800000283436722b */ /* 0x000fd0000000002a */
[----:B------:R-:W-:Y:S01]  /*4c40*/  DFMA R50, R50, R54, R52 ;  /* 0x000000363232722b */ /* 0x000fe20000000034 */
[----:B------:R-:W-:Y:S02]  /*4c50*/  MOV R55, R47 ;  /* 0x0000002f00377202 */ /* 0x000fe40000000f00 */
[----:B------:R-:W-:-:S05]  /*4c60*/  @!P2 LOP3.LUT R55, R43, 0x7ff00000, RZ, 0xc0, !PT ;  /* 0x7ff000002b37a812 */ /* 0x000fca00078ec0ff */
[----:B------:R-:W-:-:S05]  /*4c70*/  VIADD R52, R55, 0xffffffff ;  /* 0xffffffff37347836 */ /* 0x000fca0000000000 */
[----:B------:R-:W-:Y:S01]  /*4c80*/  ISETP.GT.U32.AND P0, PT, R52, 0x7feffffe, PT ;  /* 0x7feffffe3400780c */ /* 0x000fe20003f04070 */
[----:B------:R-:W-:-:S05]  /*4c90*/  VIADD R52, R56, 0xffffffff ;  /* 0xffffffff38347836 */ /* 0x000fca0000000000 */
[----:B------:R-:W-:-:S13]  /*4ca0*/  ISETP.GT.U32.OR P0, PT, R52, 0x7feffffe, P0 ;  /* 0x7feffffe3400780c */ /* 0x000fda0000704470 */
[----:B------:R-:W-:Y:S05]  /*4cb0*/  @P0 BRA `(.L_x_81) ;  /* 0x00000000006c0947 */ /* 0x000fea0003800000 */
[----:B------:R-:W-:-:S04]  /*4cc0*/  LOP3.LUT R44, R39, 0x7ff00000, RZ, 0xc0, !PT ;  /* 0x7ff00000272c7812 */ /* 0x000fc800078ec0ff */
[CC--:B------:R-:W-:Y:S02]  /*4cd0*/  ISETP.GE.U32.AND P0, PT, R47.reuse, R44.reuse, PT ;  /* 0x0000002c2f00720c */ /* 0x0c0fe40003f06070 */
[----:B------:R-:W-:Y:S02]  /*4ce0*/  VIADDMNMX R47, R47, -R44, 0xb9600000, !PT ;  /* 0xb96000002f2f7446 */ /* 0x000fe4000780092c */
[----:B------:R-:W-:Y:S02]  /*4cf0*/  SEL R44, R49, 0x63400000, !P0 ;  /* 0x63400000312c7807 */ /* 0x000fe40004000000 */
[----:B------:R-:W-:-:S05]  /*4d00*/  VIMNMX R47, PT, PT, R47, 0x46a00000, PT ;  /* 0x46a000002f2f7848 */ /* 0x000fca0003fe0100 */
[----:B------:R-:W-:Y:S02]  /*4d10*/  IMAD.IADD R47, R47, 0x1, -R44 ;  /* 0x000000012f2f7824 */ /* 0x000fe400078e0a2c */
[----:B------:R-:W-:Y:S02]  /*4d20*/  IMAD.MOV.U32 R44, RZ, RZ, RZ ;  /* 0x000000ffff2c7224 */ /* 0x000fe400078e00ff */
[----:B------:R-:W-:-:S06]  /*4d30*/  VIADD R45, R47, 0x7fe00000 ;  /* 0x7fe000002f2d7836 */ /* 0x000fcc0000000000 */
[----:B------:R-:W-:-:S10]  /*4d40*/  DMUL R52, R50, R44 ;  /* 0x0000002c32347228 */ /* 0x000fd40000000000 */
[----:B------:R-:W-:-:S13]  /*4d50*/  FSETP.GTU.AND P0, PT, |R53|, 1.469367938527859385e-39, PT ;  /* 0x001000003500780b */ /* 0x000fda0003f0c200 */
[----:B------:R-:W-:Y:S05]  /*4d60*/  @P0 BRA `(.L_x_82) ;  /* 0x0000000000940947 */ /* 0x000fea0003800000 */
[----:B------:R-:W-:Y:S01]  /*4d70*/  DFMA R40, R50, -R40, R42 ;  /* 0x800000283228722b */ /* 0x000fe2000000002a */
[----:B------:R-:W-:-:S09]  /*4d80*/  IMAD.MOV.U32 R44, RZ, RZ, RZ ;  /* 0x000000ffff2c7224 */ /* 0x000fd200078e00ff */
[C---:B------:R-:W-:Y:S02]  /*4d90*/  FSETP.NEU.AND P0, PT, R41.reuse, RZ, PT ;  /* 0x000000ff2900720b */ /* 0x040fe40003f0d000 */
[----:B------:R-:W-:-:S04]  /*4da0*/  LOP3.LUT R43, R41, 0x80000000, R39, 0x48, !PT ;  /* 0x80000000292b7812 */ /* 0x000fc800078e4827 */
[----:B------:R-:W-:-:S07]  /*4db0*/  LOP3.LUT R45, R43, R45, RZ, 0xfc, !PT ;  /* 0x0000002d2b2d7212 */ /* 0x000fce00078efcff */
[----:B------:R-:W-:Y:S05]  /*4dc0*/  @!P0 BRA `(.L_x_82) ;  /* 0x00000000007c8947 */ /* 0x000fea0003800000 */
[----:B------:R-:W-:Y:S01]  /*4dd0*/  IMAD.MOV R39, RZ, RZ, -R47 ;  /* 0x000000ffff277224 */ /* 0x000fe200078e0a2f */
[----:B------:R-:W-:Y:S01]  /*4de0*/  DMUL.RP R44, R50, R44 ;  /* 0x0000002c322c7228 */ /* 0x000fe20000008000 */
[----:B------:R-:W-:-:S06]  /*4df0*/  IMAD.MOV.U32 R38, RZ, RZ, RZ ;  /* 0x000000ffff267224 */ /* 0x000fcc00078e00ff */
[----:B------:R-:W-:-:S03]  /*4e00*/  DFMA R38, R52, -R38, R50 ;  /* 0x800000263426722b */ /* 0x000fc60000000032 */
[----:B------:R-:W-:-:S03]  /*4e10*/  LOP3.LUT R43, R45, R43, RZ, 0x3c, !PT ;  /* 0x0000002b2d2b7212 */ /* 0x000fc600078e3cff */
[----:B------:R-:W-:-:S04]  /*4e20*/  IADD3 R38, PT, PT, -R47, -0x43300000, RZ ;  /* 0xbcd000002f267810 */ /* 0x000fc80007ffe1ff */
[----:B------:R-:W-:-:S04]  /*4e30*/  FSETP.NEU.AND P0, PT, |R39|, R38, PT ;  /* 0x000000262700720b */ /* 0x000fc80003f0d200 */
[----:B------:R-:W-:Y:S02]  /*4e40*/  FSEL R52, R44, R52, !P0 ;  /* 0x000000342c347208 */ /* 0x000fe40004000000 */
[----:B------:R-:W-:Y:S01]  /*4e50*/  FSEL R53, R43, R53, !P0 ;  /* 0x000000352b357208 */ /* 0x000fe20004000000 */
[----:B------:R-:W-:Y:S06]  /*4e60*/  BRA `(.L_x_82) ;  /* 0x0000000000547947 */ /* 0x000fec0003800000 */
.L_x_81:
[----:B------:R-:W-:-:S14]  /*4e70*/  DSETP.NAN.AND P0, PT, R44, R44, PT ;  /* 0x0000002c2c00722a */ /* 0x000fdc0003f08000 */
[----:B------:R-:W-:Y:S05]  /*4e80*/  @P0 BRA `(.L_x_83) ;  /* 0x0000000000440947 */ /* 0x000fea0003800000 */
[----:B------:R-:W-:-:S14]  /*4e90*/  DSETP.NAN.AND P0, PT, R38, R38, PT ;  /* 0x000000262600722a */ /* 0x000fdc0003f08000 */
[----:B------:R-:W-:Y:S05]  /*4ea0*/  @P0 BRA `(.L_x_84) ;  /* 0x0000000000300947 */ /* 0x000fea0003800000 */
[----:B------:R-:W-:Y:S01]  /*4eb0*/  ISETP.NE.AND P0, PT, R55, R56, PT ;  /* 0x000000383700720c */ /* 0x000fe20003f05270 */
[----:B------:R-:W-:Y:S01]  /*4ec0*/  IMAD.MOV.U32 R53, RZ, RZ, -0x80000 ;  /* 0xfff80000ff357424 */ /* 0x000fe200078e00ff */
[----:B------:R-:W-:-:S11]  /*4ed0*/  MOV R52, 0x0 ;  /* 0x0000000000347802 */ /* 0x000fd60000000f00 */
[----:B------:R-:W-:Y:S05]  /*4ee0*/  @!P0 BRA `(.L_x_82) ;  /* 0x0000000000348947 */ /* 0x000fea0003800000 */
[----:B------:R-:W-:Y:S02]  /*4ef0*/  ISETP.NE.AND P0, PT, R55, 0x7ff00000, PT ;  /* 0x7ff000003700780c */ /* 0x000fe40003f05270 */
[----:B------:R-:W-:Y:S02]  /*4f00*/  LOP3.LUT R53, R45, 0x80000000, R39, 0x48, !PT ;  /* 0x800000002d357812 */ /* 0x000fe400078e4827 */
[----:B------:R-:W-:-:S13]  /*4f10*/  ISETP.EQ.OR P0, PT, R56, RZ, !P0 ;  /* 0x000000ff3800720c */ /* 0x000fda0004702670 */
[----:B------:R-:W-:Y:S01]  /*4f20*/  @P0 LOP3.LUT R38, R53, 0x7ff00000, RZ, 0xfc, !PT ;  /* 0x7ff0000035260812 */ /* 0x000fe200078efcff */
[----:B------:R-:W-:Y:S02]  /*4f30*/  @!P0 IMAD.MOV.U32 R52, RZ, RZ, RZ ;  /* 0x000000ffff348224 */ /* 0x000fe400078e00ff */
[----:B------:R-:W-:Y:S02]  /*4f40*/  @P0 IMAD.MOV.U32 R52, RZ, RZ, RZ ;  /* 0x000000ffff340224 */ /* 0x000fe400078e00ff */
[----:B------:R-:W-:Y:S01]  /*4f50*/  @P0 IMAD.MOV.U32 R53, RZ, RZ, R38 ;  /* 0x000000ffff350224 */ /* 0x000fe200078e0026 */
[----:B------:R-:W-:Y:S06]  /*4f60*/  BRA `(.L_x_82) ;  /* 0x0000000000147947 */ /* 0x000fec0003800000 */
.L_x_84:
[----:B------:R-:W-:Y:S01]  /*4f70*/  LOP3.LUT R53, R39, 0x80000, RZ, 0xfc, !PT ;  /* 0x0008000027357812 */ /* 0x000fe200078efcff */
[----:B------:R-:W-:Y:S01]  /*4f80*/  IMAD.MOV.U32 R52, RZ, RZ, R38 ;  /* 0x000000ffff347224 */ /* 0x000fe200078e0026 */
[----:B------:R-:W-:Y:S06]  /*4f90*/  BRA `(.L_x_82) ;  /* 0x0000000000087947 */ /* 0x000fec0003800000 */
.L_x_83:
[----:B------:R-:W-:Y:S01]  /*4fa0*/  LOP3.LUT R53, R45, 0x80000, RZ, 0xfc, !PT ;  /* 0x000800002d357812 */ /* 0x000fe200078efcff */
[----:B------:R-:W-:-:S07]  /*4fb0*/  IMAD.MOV.U32 R52, RZ, RZ, R44 ;  /* 0x000000ffff347224 */ /* 0x000fce00078e002c */
.L_x_82:
[----:B------:R-:W-:Y:S05]  /*4fc0*/  BSYNC.RECONVERGENT B0 ;  /* 0x0000000000007941 */ /* 0x000fea0003800200 */
.L_x_80:
[----:B------:R-:W-:-:S04]  /*4fd0*/  IMAD.MOV.U32 R49, RZ, RZ, 0x0 ;  /* 0x00000000ff317424 */ /* 0x000fc800078e00ff */
[----:B------:R-:W-:Y:S05]  /*4fe0*/  RET.REL.NODEC R48 `(_Z15kernel_functionPdS_S_S_S_S_S_) ;  /* 0xffffffb030047950 */ /* 0x000fea0003c3ffff */
        .weak           $__internal_2_$__cuda_sm20_dsqrt_rn_f64_mediumpath_v1
        .type           $__internal_2_$__cuda_sm20_dsqrt_rn_f64_mediumpath_v1,@function
        .size           $__internal_2_$__cuda_sm20_dsqrt_rn_f64_mediumpath_v1,(.L_x_92 - $__internal_2_$__cuda_sm20_dsqrt_rn_f64_mediumpath_v1)
$__internal_2_$__cuda_sm20_dsqrt_rn_f64_mediumpath_v1:
[----:B------:R-:W-:Y:S01]  /*4ff0*/  ISETP.GE.U32.AND P0, PT, R38, -0x3400000, PT ;  /* 0xfcc000002600780c */ /* 0x000fe20003f06070 */
[----:B------:R-:W-:Y:S01]  /*5000*/  BSSY.RECONVERGENT B2, `(.L_x_85) ;  /* 0x0000029000027945 */ /* 0x000fe20003800200 */
[----:B------:R-:W-:Y:S01]  /*5010*/  IMAD.MOV.U32 R38, RZ, RZ, R42 ;  /* 0x000000ffff267224 */ /* 0x000fe200078e002a */
[----:B------:R-:W-:Y:S01]  /*5020*/  MOV R39, R43 ;  /* 0x0000002b00277202 */ /* 0x000fe20000000f00 */
[----:B------:R-:W-:Y:S02]  /*5030*/  IMAD.MOV.U32 R6, RZ, RZ, R48 ;  /* 0x000000ffff067224 */ /* 0x000fe400078e0030 */
[----:B------:R-:W-:Y:S02]  /*5040*/  IMAD.MOV.U32 R7, RZ, RZ, R49 ;  /* 0x000000ffff077224 */ /* 0x000fe400078e0031 */
[----:B------:R-:W-:Y:S02]  /*5050*/  IMAD.MOV.U32 R42, RZ, RZ, R44 ;  /* 0x000000ffff2a7224 */ /* 0x000fe400078e002c */
[----:B------:R-:W-:-:S03]  /*5060*/  IMAD.MOV.U32 R43, RZ, RZ, R45 ;  /* 0x000000ffff2b7224 */ /* 0x000fc600078e002d */
[----:B------:R-:W-:Y:S05]  /*5070*/  @!P0 BRA `(.L_x_86) ;  /* 0x0000000000208947 */ /* 0x000fea0003800000 */
[----:B------:R-:W-:-:S10]  /*5080*/  DFMA.RM R6, R6, R40, R42 ;  /* 0x000000280606722b */ /* 0x000fd4000000402a */
[----:B------:R-:W-:-:S05]  /*5090*/  IADD3 R40, P0, PT, R6, 0x1, RZ ;  /* 0x0000000106287810 */ /* 0x000fca0007f1e0ff */
[----:B------:R-:W-:-:S06]  /*50a0*/  IMAD.X R41, RZ, RZ, R7, P0 ;  /* 0x000000ffff297224 */ /* 0x000fcc00000e0607 */
[----:B------:R-:W-:-:S08]  /*50b0*/  DFMA.RP R38, -R6, R40, R38 ;  /* 0x000000280626722b */ /* 0x000fd00000008126 */
[----:B------:R-:W-:-:S06]  /*50c0*/  DSETP.GT.AND P0, PT, R38, RZ, PT ;  /* 0x000000ff2600722a */ /* 0x000fcc0003f04000 */
[----:B------:R-:W-:Y:S02]  /*50d0*/  FSEL R6, R40, R6, P0 ;  /* 0x0000000628067208 */ /* 0x000fe40000000000 */
[----:B------:R-:W-:Y:S01]  /*50e0*/  FSEL R7, R41, R7, P0 ;  /* 0x0000000729077208 */ /* 0x000fe20000000000 */
[----:B------:R-:W-:Y:S06]  /*50f0*/  BRA `(.L_x_87) ;  /* 0x0000000000647947 */ /* 0x000fec0003800000 */
.L_x_86:
[----:B------:R-:W-:-:S14]  /*5100*/  DSETP.NE.AND P0, PT, R38, RZ, PT ;  /* 0x000000ff2600722a */ /* 0x000fdc0003f05000 */
[----:B------:R-:W-:Y:S05]  /*5110*/  @!P0 BRA `(.L_x_88) ;  /* 0x0000000000588947 */ /* 0x000fea0003800000 */
[----:B------:R-:W-:-:S13]  /*5120*/  ISETP.GE.AND P0, PT, R39, RZ, PT ;  /* 0x000000ff2700720c */ /* 0x000fda0003f06270 */
[----:B------:R-:W-:Y:S02]  /*5130*/  @!P0 IMAD.MOV.U32 R6, RZ, RZ, 0x0 ;  /* 0x00000000ff068424 */ /* 0x000fe400078e00ff */
[----:B------:R-:W-:Y:S01]  /*5140*/  @!P0 IMAD.MOV.U32 R7, RZ, RZ, -0x80000 ;  /* 0xfff80000ff078424 */ /* 0x000fe200078e00ff */
[----:B------:R-:W-:Y:S06]  /*5150*/  @!P0 BRA `(.L_x_87) ;  /* 0x00000000004c8947 */ /* 0x000fec0003800000 */
[----:B------:R-:W-:-:S13]  /*5160*/  ISETP.GT.AND P0, PT, R39, 0x7fefffff, PT ;  /* 0x7fefffff2700780c */ /* 0x000fda0003f04270 */
[----:B------:R-:W-:Y:S05]  /*5170*/  @P0 BRA `(.L_x_88) ;  /* 0x0000000000400947 */ /* 0x000fea0003800000 */
[----:B------:R-:W-:Y:S01]  /*5180*/  DMUL R6, R38, 8.11296384146066816958e+31 ;  /* 0x4690000026067828 */ /* 0x000fe20000000000 */
[----:B------:R-:W-:Y:S01]  /*5190*/  MOV R42, 0x0 ;  /* 0x00000000002a7802 */ /* 0x000fe20000000f00 */
[----:B------:R-:W-:Y:S02]  /*51a0*/  IMAD.MOV.U32 R38, RZ, RZ, RZ ;  /* 0x000000ffff267224 */ /* 0x000fe400078e00ff */
[----:B------:R-:W-:Y:S02]  /*51b0*/  IMAD.MOV.U32 R43, RZ, RZ, 0x3fd80000 ;  /* 0x3fd80000ff2b7424 */ /* 0x000fe400078e00ff */
[----:B------:R-:W0:Y:S02]  /*51c0*/  MUFU.RSQ64H R39, R7 ;  /* 0x0000000700277308 */ /* 0x000e240000001c00 */
[----:B0-----:R-:W-:-:S08]  /*51d0*/  DMUL R40, R38, R38 ;  /* 0x0000002626287228 */ /* 0x001fd00000000000 */
[----:B------:R-:W-:-:S08]  /*51e0*/  DFMA R40, R6, -R40, 1 ;  /* 0x3ff000000628742b */ /* 0x000fd00000000828 */
[----:B------:R-:W-:Y:S02]  /*51f0*/  DFMA R42, R40, R42, 0.5 ;  /* 0x3fe00000282a742b */ /* 0x000fe4000000002a */
[----:B------:R-:W-:-:S08]  /*5200*/  DMUL R40, R38, R40 ;  /* 0x0000002826287228 */ /* 0x000fd00000000000 */
[----:B------:R-:W-:-:S08]  /*5210*/  DFMA R40, R42, R40, R38 ;  /* 0x000000282a28722b */ /* 0x000fd00000000026 */
[----:B------:R-:W-:Y:S02]  /*5220*/  DMUL R38, R6, R40 ;  /* 0x0000002806267228 */ /* 0x000fe40000000000 */
[----:B------:R-:W-:-:S06]  /*5230*/  VIADD R41, R41, 0xfff00000 ;  /* 0xfff0000029297836 */ /* 0x000fcc0000000000 */
[----:B------:R-:W-:-:S08]  /*5240*/  DFMA R42, R38, -R38, R6 ;  /* 0x80000026262a722b */ /* 0x000fd00000000006 */
[----:B------:R-:W-:-:S10]  /*5250*/  DFMA R6, R40, R42, R38 ;  /* 0x0000002a2806722b */ /* 0x000fd40000000026 */
[----:B------:R-:W-:Y:S01]  /*5260*/  VIADD R7, R7, 0xfcb00000 ;  /* 0xfcb0000007077836 */ /* 0x000fe20000000000 */
[----:B------:R-:W-:Y:S06]  /*5270*/  BRA `(.L_x_87) ;  /* 0x0000000000047947 */ /* 0x000fec0003800000 */
.L_x_88:
[----:B------:R-:W-:-:S11]  /*5280*/  DADD R6, R38, R38 ;  /* 0x0000000026067229 */ /* 0x000fd60000000026 */
.L_x_87:
[----:B------:R-:W-:Y:S05]  /*5290*/  BSYNC.RECONVERGENT B2 ;  /* 0x0000000000027941 */ /* 0x000fea0003800200 */
.L_x_85:
[----:B------:R-:W-:Y:S02]  /*52a0*/  IMAD.MOV.U32 R68, RZ, RZ, R6 ;  /* 0x000000ffff447224 */ /* 0x000fe400078e0006 */
[----:B------:R-:W-:Y:S02]  /*52b0*/  IMAD.MOV.U32 R69, RZ, RZ, R7 ;  /* 0x000000ffff457224 */ /* 0x000fe400078e0007 */
[----:B------:R-:W-:Y:S02]  /*52c0*/  IMAD.MOV.U32 R6, RZ, RZ, R47 ;  /* 0x000000ffff067224 */ /* 0x000fe400078e002f */
[----:B------:R-:W-:-:S04]  /*52d0*/  IMAD.MOV.U32 R7, RZ, RZ, 0x0 ;  /* 0x00000000ff077424 */ /* 0x000fc800078e00ff */
[----:B------:R-:W-:Y:S05]  /*52e0*/  RET.REL.NODEC R6 `(_Z15kernel_functionPdS_S_S_S_S_S_) ;  /* 0xffffffac06447950 */ /* 0x000fea0003c3ffff */
.L_x_89:
[----:B------:R-:W-:-:S00]  /*52f0*/  BRA `(.L_x_89) ;  /* 0xfffffffc00fc7947 */ /* 0x000fc0000383ffff */
[----:B------:R-:W-:-:S00]  /*5300*/  NOP ;  /* 0x0000000000007918 */ /* 0x000fc00000000000 */
[----:B------:R-:W-:-:S00]  /*5310*/  NOP ;  /* 0x0000000000007918 */ /* 0x000fc00000000000 */
[----:B------:R-:W-:-:S00]  /*5320*/  NOP ;  /* 0x0000000000007918 */ /* 0x000fc00000000000 */
[----:B------:R-:W-:-:S00]  /*5330*/  NOP ;  /* 0x0000000000007918 */ /* 0x000fc00000000000 */
[----:B------:R-:W-:-:S00]  /*5340*/  NOP ;  /* 0x0000000000007918 */ /* 0x000fc00000000000 */
[----:B------:R-:W-:-:S00]  /*5350*/  NOP ;  /* 0x0000000000007918 */ /* 0x000fc00000000000 */
[----:B------:R-:W-:-:S00]  /*5360*/  NOP ;  /* 0x0000000000007918 */ /* 0x000fc00000000000 */
[----:B------:R-:W-:-:S00]  /*5370*/  NOP ;  /* 0x0000000000007918 */ /* 0x000fc00000000000 */
.L_x_92:


//--------------------- .nv.global.init           --------------------------
	.section	.nv.global.init,"aw",@progbits
.nv.global.init:
	.type		$str,@object
	.size		$str,(.L_3 - $str)
$str:
        /*0000*/ 	.byte	0x52, 0x75, 0x6e, 0x6e, 0x69, 0x6e, 0x67, 0x20, 0x77, 0x69, 0x74, 0x68, 0x20, 0x25, 0x64, 0x20
        /*0010*/ 	.byte	0x62, 0x6c, 0x6f, 0x63, 0x6b, 0x73, 0x20, 0x61, 0x6e, 0x64, 0x20, 0x25, 0x64, 0x20, 0x74, 0x68
        /*0020*/ 	.byte	0x72, 0x65, 0x61, 0x64, 0x73, 0x2f, 0x62, 0x6c, 0x6f, 0x63, 0x6b, 0x20, 0x0a, 0x00
.L_3:


//--------------------- .nv.shared._Z15kernel_functionPdS_S_S_S_S_S_ --------------------------
	.section	.nv.shared._Z15kernel_functionPdS_S_S_S_S_S_,"aw",@nobits
	.sectionflags	@""
	.align	16
	.zero		1024


//--------------------- .nv.shared.reserved.0     --------------------------
	.section	.nv.shared.reserved.0,"aw",@nobits
	.weak		__nv_reservedSMEM_offset_0_alias
	.size		__nv_reservedSMEM_offset_0_alias, 0, 64
	.other		__nv_reservedSMEM_offset_0_alias,@"STO_CUDA_RESERVED_SHARED STV_DEFAULT"
__nv_reservedSMEM_offset_0_alias:
	.zero		0
	.zero		64


//--------------------- .nv.constant0._Z15kernel_functionPdS_S_S_S_S_S_ --------------------------
	.section	.nv.constant0._Z15kernel_functionPdS_S_S_S_S_S_,"a",@progbits
	.sectionflags	@""
	.align	4
.nv.constant0._Z15kernel_functionPdS_S_S_S_S_S_:
	.zero		952


//--------------------- SYMBOLS --------------------------

	.type		.nv.reservedSmem.offset0,@object
	.size		.nv.reservedSmem.offset0,0x4
	.type		.nv.reservedSmem.cap,@object
	.size		.nv.reservedSmem.cap,0x4
	.type		vprintf,@function
